	.target	sm_90a

	.elftype	@"ET_EXEC"


//--------------------- .note.nv.tkinfo           --------------------------
	.section	.note.nv.tkinfo,"",@"SHT_NOTE"
	.sectionflags	@"SHF_NOTE_NV_TKINFO"
	.tkinfo
        /*0018*/ 	.word	0x00000002
        /*0030*/ 	.string	""
        /*0030*/ 	.string	"ptxas"
        /*0030*/ 	.string	"Cuda compilation tools, release 13.0, V13.0.88"
        /*0030*/ 	.string	"Build cuda_13.0.r13.0/compiler.36424714_0"
        /*0030*/ 	.string	"-arch sm_90a -m 64 "



//--------------------- .note.nv.cuinfo           --------------------------
	.section	.note.nv.cuinfo,"",@"SHT_NOTE"
	.sectionflags	@"SHF_NOTE_NV_CUINFO"
        /*0018*/ 	.short	0x0002
        /*001a*/ 	.short	0x005a
        /*001c*/ 	.short	0x0082
	.zero		2


//--------------------- .nv.info                  --------------------------
	.section	.nv.info,"",@"SHT_CUDA_INFO"
	.align	4


	//----- nvinfo : EIATTR_REGCOUNT
	.align		4
        /*0000*/ 	.byte	0x04, 0x2f
        /*0002*/ 	.short	(.L_15 - .L_14)
	.align		4
.L_14:
        /*0004*/ 	.word	index@(_ZN7cutlass13device_kernelINS_4gemm6kernel13GemmUniversalIN4cute5tupleIJiiiiEEENS1_10collective13CollectiveMmaINS1_34MainloopSm90TmaGmmaWarpSpecializedILi15ENS5_IJNS4_1CILi2EEENSA_ILi1EEESC_EEENS1_35KernelTmaWarpSpecializedCooperativeEEENS5_IJNSA_ILi384EEENSA_ILi96EEENSA_ILi16EEEEEENS_6half_tENS5_IJlSC_lEEESK_SL_NS4_8TiledMMAINS4_8MMA_AtomIJNS4_4SM904GMMA25MMA_64x96x16_F32F16F16_SSILNSP_5MajorE0ELSR_0ELNSP_7ScaleInE1ELSS_1EEEEEENS4_6LayoutISD_NS5_IJSC_NSA_ILi0EEESW_EEEEENS5_IJNS4_10UnderscoreESZ_SZ_EEEEENS4_13SM90_TMA_LOADENS4_14ComposedLayoutINS4_7SwizzleILi1ELi4ELi3EEENS4_18smem_ptr_flag_bitsILi16EEENSV_INS5_IJNSA_ILi8EEESI_EEENS5_IJSI_SC_EEEEEEEvNS4_8identityENS4_23SM90_TMA_LOAD_MULTICASTES1C_vS1D_EENS_8epilogue10collective6detail29Sm90TmaWarpSpecializedAdapterINS1H_15DefaultEpilogueISK_SL_SL_NS1G_6thread17LinearCombinationISK_Li1EffLNS1L_9ScaleType4KindE0ELNS_15FloatRoundStyleE2ESK_EENS1_15EpilogueDefaultEEEEEvvEEEEvNT_6ParamsE)
        /*0008*/ 	.word	0x000000a8


	//----- nvinfo : EIATTR_FRAME_SIZE
	.align		4
.L_15:
        /*000c*/ 	.byte	0x04, 0x11
        /*000e*/ 	.short	(.L_17 - .L_16)
	.align		4
.L_16:
        /*0010*/ 	.word	index@(_ZN7cutlass13device_kernelINS_4gemm6kernel13GemmUniversalIN4cute5tupleIJiiiiEEENS1_10collective13CollectiveMmaINS1_34MainloopSm90TmaGmmaWarpSpecializedILi15ENS5_IJNS4_1CILi2EEENSA_ILi1EEESC_EEENS1_35KernelTmaWarpSpecializedCooperativeEEENS5_IJNSA_ILi384EEENSA_ILi96EEENSA_ILi16EEEEEENS_6half_tENS5_IJlSC_lEEESK_SL_NS4_8TiledMMAINS4_8MMA_AtomIJNS4_4SM904GMMA25MMA_64x96x16_F32F16F16_SSILNSP_5MajorE0ELSR_0ELNSP_7ScaleInE1ELSS_1EEEEEENS4_6LayoutISD_NS5_IJSC_NSA_ILi0EEESW_EEEEENS5_IJNS4_10UnderscoreESZ_SZ_EEEEENS4_13SM90_TMA_LOADENS4_14ComposedLayoutINS4_7SwizzleILi1ELi4ELi3EEENS4_18smem_ptr_flag_bitsILi16EEENSV_INS5_IJNSA_ILi8EEESI_EEENS5_IJSI_SC_EEEEEEEvNS4_8identityENS4_23SM90_TMA_LOAD_MULTICASTES1C_vS1D_EENS_8epilogue10collective6detail29Sm90TmaWarpSpecializedAdapterINS1H_15DefaultEpilogueISK_SL_SL_NS1G_6thread17LinearCombinationISK_Li1EffLNS1L_9ScaleType4KindE0ELNS_15FloatRoundStyleE2ESK_EENS1_15EpilogueDefaultEEEEEvvEEEEvNT_6ParamsE)
        /*0014*/ 	.word	0x00000008


	//----- nvinfo : EIATTR_MIN_STACK_SIZE
	.align		4
.L_17:
        /*0018*/ 	.byte	0x04, 0x12
        /*001a*/ 	.short	(.L_19 - .L_18)
	.align		4
.L_18:
        /*001c*/ 	.word	index@(_ZN7cutlass13device_kernelINS_4gemm6kernel13GemmUniversalIN4cute5tupleIJiiiiEEENS1_10collective13CollectiveMmaINS1_34MainloopSm90TmaGmmaWarpSpecializedILi15ENS5_IJNS4_1CILi2EEENSA_ILi1EEESC_EEENS1_35KernelTmaWarpSpecializedCooperativeEEENS5_IJNSA_ILi384EEENSA_ILi96EEENSA_ILi16EEEEEENS_6half_tENS5_IJlSC_lEEESK_SL_NS4_8TiledMMAINS4_8MMA_AtomIJNS4_4SM904GMMA25MMA_64x96x16_F32F16F16_SSILNSP_5MajorE0ELSR_0ELNSP_7ScaleInE1ELSS_1EEEEEENS4_6LayoutISD_NS5_IJSC_NSA_ILi0EEESW_EEEEENS5_IJNS4_10UnderscoreESZ_SZ_EEEEENS4_13SM90_TMA_LOADENS4_14ComposedLayoutINS4_7SwizzleILi1ELi4ELi3EEENS4_18smem_ptr_flag_bitsILi16EEENSV_INS5_IJNSA_ILi8EEESI_EEENS5_IJSI_SC_EEEEEEEvNS4_8identityENS4_23SM90_TMA_LOAD_MULTICASTES1C_vS1D_EENS_8epilogue10collective6detail29Sm90TmaWarpSpecializedAdapterINS1H_15DefaultEpilogueISK_SL_SL_NS1G_6thread17LinearCombinationISK_Li1EffLNS1L_9ScaleType4KindE0ELNS_15FloatRoundStyleE2ESK_EENS1_15EpilogueDefaultEEEEEvvEEEEvNT_6ParamsE)
        /*0020*/ 	.word	0x00000008
.L_19:


//--------------------- .nv.compat                --------------------------
	.section	.nv.compat,"",@"SHT_CUDA_COMPAT_INFO"
	.align	4
        /*0000*/ 	.byte	0x02, 0x09, 0x01, 0x00, 0x02, 0x02, 0x04, 0x00, 0x02, 0x05, 0x05, 0x00, 0x03, 0x07, 0x01, 0x01
        /*0010*/ 	.byte	0x02, 0x03, 0x01, 0x00, 0x02, 0x06, 0x01, 0x00, 0x04, 0x0b, 0x08, 0x00, 0x00, 0x00, 0x00, 0x00
        /*0020*/ 	.byte	0x00, 0x00, 0x00, 0x00


//--------------------- .nv.info._ZN7cutlass13device_kernelINS_4gemm6kernel13GemmUniversalIN4cute5tupleIJiiiiEEENS1_10collective13CollectiveMmaINS1_34MainloopSm90TmaGmmaWarpSpecializedILi15ENS5_IJNS4_1CILi2EEENSA_ILi1EEESC_EEENS1_35KernelTmaWarpSpecializedCooperativeEEENS5_IJNSA_ILi384EEENSA_ILi96EEENSA_ILi16EEEEEENS_6half_tENS5_IJlSC_lEEESK_SL_NS4_8TiledMMAINS4_8MMA_AtomIJNS4_4SM904GMMA25MMA_64x96x16_F32F16F16_SSILNSP_5MajorE0ELSR_0ELNSP_7ScaleInE1ELSS_1EEEEEENS4_6LayoutISD_NS5_IJSC_NSA_ILi0EEESW_EEEEENS5_IJNS4_10UnderscoreESZ_SZ_EEEEENS4_13SM90_TMA_LOADENS4_14ComposedLayoutINS4_7SwizzleILi1ELi4ELi3EEENS4_18smem_ptr_flag_bitsILi16EEENSV_INS5_IJNSA_ILi8EEESI_EEENS5_IJSI_SC_EEEEEEEvNS4_8identityENS4_23SM90_TMA_LOAD_MULTICASTES1C_vS1D_EENS_8epilogue10collective6detail29Sm90TmaWarpSpecializedAdapterINS1H_15DefaultEpilogueISK_SL_SL_NS1G_6thread17LinearCombinationISK_Li1EffLNS1L_9ScaleType4KindE0ELNS_15FloatRoundStyleE2ESK_EENS1_15EpilogueDefaultEEEEEvvEEEEvNT_6ParamsE --------------------------
	.section	.nv.info._ZN7cutlass13device_kernelINS_4gemm6kernel13GemmUniversalIN4cute5tupleIJiiiiEEENS1_10collective13CollectiveMmaINS1_34MainloopSm90TmaGmmaWarpSpecializedILi15ENS5_IJNS4_1CILi2EEENSA_ILi1EEESC_EEENS1_35KernelTmaWarpSpecializedCooperativeEEENS5_IJNSA_ILi384EEENSA_ILi96EEENSA_ILi16EEEEEENS_6half_tENS5_IJlSC_lEEESK_SL_NS4_8TiledMMAINS4_8MMA_AtomIJNS4_4SM904GMMA25MMA_64x96x16_F32F16F16_SSILNSP_5MajorE0ELSR_0ELNSP_7ScaleInE1ELSS_1EEEEEENS4_6LayoutISD_NS5_IJSC_NSA_ILi0EEESW_EEEEENS5_IJNS4_10UnderscoreESZ_SZ_EEEEENS4_13SM90_TMA_LOADENS4_14ComposedLayoutINS4_7SwizzleILi1ELi4ELi3EEENS4_18smem_ptr_flag_bitsILi16EEENSV_INS5_IJNSA_ILi8EEESI_EEENS5_IJSI_SC_EEEEEEEvNS4_8identityENS4_23SM90_TMA_LOAD_MULTICASTES1C_vS1D_EENS_8epilogue10collective6detail29Sm90TmaWarpSpecializedAdapterINS1H_15DefaultEpilogueISK_SL_SL_NS1G_6thread17LinearCombinationISK_Li1EffLNS1L_9ScaleType4KindE0ELNS_15FloatRoundStyleE2ESK_EENS1_15EpilogueDefaultEEEEEvvEEEEvNT_6ParamsE,"",@"SHT_CUDA_INFO"
	.sectionflags	@""
	.align	4


	//----- nvinfo : EIATTR_CUDA_API_VERSION
	.align		4
        /*0000*/ 	.byte	0x04, 0x37
        /*0002*/ 	.short	(.L_21 - .L_20)
.L_20:
        /*0004*/ 	.word	0x00000082


	//----- nvinfo : EIATTR_KPARAM_INFO
	.align		4
.L_21:
        /*0008*/ 	.byte	0x04, 0x17
        /*000a*/ 	.short	(.L_23 - .L_22)
.L_22:
        /*000c*/ 	.word	0x00000000
        /*0010*/ 	.short	0x0000
        /*0012*/ 	.short	0x0070
        /*0014*/ 	.byte	0x00, 0xf0, 0x01, 0x10


	//----- nvinfo : EIATTR_SPARSE_MMA_MASK
	.align		4
.L_23:
        /*0018*/ 	.byte	0x03, 0x50
        /*001a*/ 	.short	0x0000


	//----- nvinfo : EIATTR_MAXREG_COUNT
	.align		4
        /*001c*/ 	.byte	0x03, 0x1b
        /*001e*/ 	.short	0x00a8


	//----- nvinfo : EIATTR_NUM_BARRIERS
	.align		4
        /*0020*/ 	.byte	0x02, 0x4c
        /*0022*/ 	.byte	0x01
	.zero		1


	//----- nvinfo : EIATTR_EXTERNS
	.align		4
        /*0024*/ 	.byte	0x04, 0x0f
        /*0026*/ 	.short	(.L_25 - .L_24)


	//   ....[0]....
	.align		4
.L_24:
        /*0028*/ 	.word	index@(__assertfail)


	//----- nvinfo : EIATTR_ANNOTATIONS
	.align		4
.L_25:
        /*002c*/ 	.byte	0x04, 0x55
        /*002e*/ 	.short	(.L_27 - .L_26)


	//   ....[0]....
.L_26:
        /*0030*/ 	.word	0x00000001
        /*0034*/ 	.byte	0x40, 0x0b, 0x00, 0x00, 0x01, 0x00, 0x00, 0x00, 0x40, 0x10, 0x00, 0x00, 0x01, 0x00, 0x00, 0x00
        /*0044*/ 	.byte	0x30, 0x1d, 0x00, 0x00, 0x01, 0x00, 0x00, 0x00, 0x00, 0xd0, 0x00, 0x00


	//----- nvinfo : EIATTR_MERCURY_ISA_VERSION
	.align		4
.L_27:
        /*0050*/ 	.byte	0x03, 0x5f
        /*0052*/ 	.short	0x0101


	//----- nvinfo : EIATTR_INT_WARP_WIDE_INSTR_OFFSETS
	.align		4
        /*0054*/ 	.byte	0x04, 0x31
        /*0056*/ 	.short	(.L_29 - .L_28)


	//   ....[0]....
.L_28:
        /*0058*/ 	.word	0x00000620


	//   ....[1]....
        /*005c*/ 	.word	0x00000640


	//   ....[2]....
        /*0060*/ 	.word	0x00000800


	//----- nvinfo : EIATTR_COOP_GROUP_MASK_REGIDS
	.align		4
.L_29:
        /*0064*/ 	.byte	0x04, 0x29
        /*0066*/ 	.short	(.L_31 - .L_30)


	//   ....[0]....
.L_30:
        /*0068*/ 	.word	0xffffffff


	//   ....[1]....
        /*006c*/ 	.word	0xffffffff


	//   ....[2]....
        /*0070*/ 	.word	0xffffffff


	//   ....[3]....
        /*0074*/ 	.word	0xffffffff


	//   ....[4]....
        /*0078*/ 	.word	0xffffffff


	//   ....[5]....
        /*007c*/ 	.word	0xffffffff


	//----- nvinfo : EIATTR_COOP_GROUP_INSTR_OFFSETS
	.align		4
.L_31:
        /*0080*/ 	.byte	0x04, 0x28
        /*0082*/ 	.short	(.L_33 - .L_32)


	//   ....[0]....
.L_32:
        /*0084*/ 	.word	0x00000070


	//   ....[1]....
        /*0088*/ 	.word	0x00000080


	//   ....[2]....
        /*008c*/ 	.word	0x00000140


	//   ....[3]....
        /*0090*/ 	.word	0x00000470


	//   ....[4]....
        /*0094*/ 	.word	0x00000990


	//   ....[5]....
        /*0098*/ 	.word	0x00001420


	//----- nvinfo : EIATTR_REG_RECONFIG
	.align		4
.L_33:
        /*009c*/ 	.byte	0x01, 0x54
	.zero		2


	//----- nvinfo : EIATTR_SYSCALL_OFFSETS
	.align		4
        /*00a0*/ 	.byte	0x04, 0x46
        /*00a2*/ 	.short	(.L_35 - .L_34)


	//   ....[0]....
.L_34:
        /*00a4*/ 	.word	0x000015d0


	//----- nvinfo : EIATTR_MBARRIER_INSTR_OFFSETS
	.align		4
.L_35:
        /*00a8*/ 	.byte	0x04, 0x39
        /*00aa*/ 	.short	(.L_37 - .L_36)


	//   ....[0]....
.L_36:
        /*00ac*/ 	.word	0x00000260
        /*00b0*/ 	.word	0x000000ff
        /*00b4*/ 	.word	0x00000000
        /*00b8*/ 	.short	0x0100
        /*00ba*/ 	.byte	0x08
	.zero		1


	//   ....[1]....
        /*00bc*/ 	.word	0x00000270
        /*00c0*/ 	.word	0x000000ff
        /*00c4*/ 	.word	0x00000078
        /*00c8*/ 	.short	0x0100
        /*00ca*/ 	.byte	0x08
	.zero		1


	//   ....[2]....
        /*00cc*/ 	.word	0x00000280
        /*00d0*/ 	.word	0x000000ff
        /*00d4*/ 	.word	0x00000008
        /*00d8*/ 	.short	0x0100
        /*00da*/ 	.byte	0x08
	.zero		1


	//   ....[3]....
        /*00dc*/ 	.word	0x00000290
        /*00e0*/ 	.word	0x000000ff
        /*00e4*/ 	.word	0x00000080
        /*00e8*/ 	.short	0x0100
        /*00ea*/ 	.byte	0x08
	.zero		1


	//   ....[4]....
        /*00ec*/ 	.word	0x000002a0
        /*00f0*/ 	.word	0x000000ff
        /*00f4*/ 	.word	0x00000010
        /*00f8*/ 	.short	0x0100
        /*00fa*/ 	.byte	0x08
	.zero		1


	//   ....[5]....
        /*00fc*/ 	.word	0x000002b0
        /*0100*/ 	.word	0x000000ff
        /*0104*/ 	.word	0x00000088
        /*0108*/ 	.short	0x0100
        /*010a*/ 	.byte	0x08
	.zero		1


	//   ....[6]....
        /*010c*/ 	.word	0x000002c0
        /*0110*/ 	.word	0x000000ff
        /*0114*/ 	.word	0x00000018
        /*0118*/ 	.short	0x0100
        /*011a*/ 	.byte	0x08
	.zero		1


	//   ....[7]....
        /*011c*/ 	.word	0x000002d0
        /*0120*/ 	.word	0x000000ff
        /*0124*/ 	.word	0x00000090
        /*0128*/ 	.short	0x0100
        /*012a*/ 	.byte	0x08
	.zero		1


	//   ....[8]....
        /*012c*/ 	.word	0x000002e0
        /*0130*/ 	.word	0x000000ff
        /*0134*/ 	.word	0x00000020
        /*0138*/ 	.short	0x0100
        /*013a*/ 	.byte	0x08
	.zero		1


	//   ....[9]....
        /*013c*/ 	.word	0x000002f0
        /*0140*/ 	.word	0x000000ff
        /*0144*/ 	.word	0x00000098
        /*0148*/ 	.short	0x0100
        /*014a*/ 	.byte	0x08
	.zero		1


	//   ....[10]....
        /*014c*/ 	.word	0x00000300
        /*0150*/ 	.word	0x000000ff
        /*0154*/ 	.word	0x00000028
        /*0158*/ 	.short	0x0100
        /*015a*/ 	.byte	0x08
	.zero		1


	//   ....[11]....
        /*015c*/ 	.word	0x00000310
        /*0160*/ 	.word	0x000000ff
        /*0164*/ 	.word	0x000000a0
        /*0168*/ 	.short	0x0100
        /*016a*/ 	.byte	0x08
	.zero		1


	//   ....[12]....
        /*016c*/ 	.word	0x00000320
        /*0170*/ 	.word	0x000000ff
        /*0174*/ 	.word	0x00000030
        /*0178*/ 	.short	0x0100
        /*017a*/ 	.byte	0x08
	.zero		1


	//   ....[13]....
        /*017c*/ 	.word	0x00000330
        /*0180*/ 	.word	0x000000ff
        /*0184*/ 	.word	0x000000a8
        /*0188*/ 	.short	0x0100
        /*018a*/ 	.byte	0x08
	.zero		1


	//   ....[14]....
        /*018c*/ 	.word	0x00000340
        /*0190*/ 	.word	0x000000ff
        /*0194*/ 	.word	0x00000038
        /*0198*/ 	.short	0x0100
        /*019a*/ 	.byte	0x08
	.zero		1


	//   ....[15]....
        /*019c*/ 	.word	0x00000350
        /*01a0*/ 	.word	0x000000ff
        /*01a4*/ 	.word	0x000000b0
        /*01a8*/ 	.short	0x0100
        /*01aa*/ 	.byte	0x08
	.zero		1


	//   ....[16]....
        /*01ac*/ 	.word	0x00000360
        /*01b0*/ 	.word	0x000000ff
        /*01b4*/ 	.word	0x00000040
        /*01b8*/ 	.short	0x0100
        /*01ba*/ 	.byte	0x08
	.zero		1


	//   ....[17]....
        /*01bc*/ 	.word	0x00000370
        /*01c0*/ 	.word	0x000000ff
        /*01c4*/ 	.word	0x000000b8
        /*01c8*/ 	.short	0x0100
        /*01ca*/ 	.byte	0x08
	.zero		1


	//   ....[18]....
        /*01cc*/ 	.word	0x00000380
        /*01d0*/ 	.word	0x000000ff
        /*01d4*/ 	.word	0x00000048
        /*01d8*/ 	.short	0x0100
        /*01da*/ 	.byte	0x08
	.zero		1


	//   ....[19]....
        /*01dc*/ 	.word	0x00000390
        /*01e0*/ 	.word	0x000000ff
        /*01e4*/ 	.word	0x000000c0
        /*01e8*/ 	.short	0x0100
        /*01ea*/ 	.byte	0x08
	.zero		1


	//   ....[20]....
        /*01ec*/ 	.word	0x000003a0
        /*01f0*/ 	.word	0x000000ff
        /*01f4*/ 	.word	0x00000050
        /*01f8*/ 	.short	0x0100
        /*01fa*/ 	.byte	0x08
	.zero		1


	//   ....[21]....
        /*01fc*/ 	.word	0x000003b0
        /*0200*/ 	.word	0x000000ff
        /*0204*/ 	.word	0x000000c8
        /*0208*/ 	.short	0x0100
        /*020a*/ 	.byte	0x08
	.zero		1


	//   ....[22]....
        /*020c*/ 	.word	0x000003c0
        /*0210*/ 	.word	0x000000ff
        /*0214*/ 	.word	0x00000058
        /*0218*/ 	.short	0x0100
        /*021a*/ 	.byte	0x08
	.zero		1


	//   ....[23]....
        /*021c*/ 	.word	0x000003d0
        /*0220*/ 	.word	0x000000ff
        /*0224*/ 	.word	0x000000d0
        /*0228*/ 	.short	0x0100
        /*022a*/ 	.byte	0x08
	.zero		1


	//   ....[24]....
        /*022c*/ 	.word	0x000003e0
        /*0230*/ 	.word	0x000000ff
        /*0234*/ 	.word	0x00000060
        /*0238*/ 	.short	0x0100
        /*023a*/ 	.byte	0x08
	.zero		1


	//   ....[25]....
        /*023c*/ 	.word	0x000003f0
        /*0240*/ 	.word	0x000000ff
        /*0244*/ 	.word	0x000000d8
        /*0248*/ 	.short	0x0100
        /*024a*/ 	.byte	0x08
	.zero		1


	//   ....[26]....
        /*024c*/ 	.word	0x00000400
        /*0250*/ 	.word	0x000000ff
        /*0254*/ 	.word	0x00000068
        /*0258*/ 	.short	0x0100
        /*025a*/ 	.byte	0x08
	.zero		1


	//   ....[27]....
        /*025c*/ 	.word	0x00000410
        /*0260*/ 	.word	0x000000ff
        /*0264*/ 	.word	0x000000e0
        /*0268*/ 	.short	0x0100
        /*026a*/ 	.byte	0x08
	.zero		1


	//   ....[28]....
        /*026c*/ 	.word	0x00000420
        /*0270*/ 	.word	0x000000ff
        /*0274*/ 	.word	0x00000070
        /*0278*/ 	.short	0x0100
        /*027a*/ 	.byte	0x08
	.zero		1


	//   ....[29]....
        /*027c*/ 	.word	0x00000430
        /*0280*/ 	.word	0x000000ff
        /*0284*/ 	.word	0x000000e8
        /*0288*/ 	.short	0x0100
        /*028a*/ 	.byte	0x08
	.zero		1


	//   ....[30]....
        /*028c*/ 	.word	0x00000890
        /*0290*/ 	.word	0x000000ff
        /*0294*/ 	.word	0x00000100
        /*0298*/ 	.short	0x0100
        /*029a*/ 	.byte	0x06
	.zero		1


	//   ....[31]....
        /*029c*/ 	.word	0x00000920
        /*02a0*/ 	.word	0x000000ff
        /*02a4*/ 	.word	0x00000108
        /*02a8*/ 	.short	0x0100
        /*02aa*/ 	.byte	0x06
	.zero		1


	//   ....[32]....
        /*02ac*/ 	.word	0x00001650
        /*02b0*/ 	.word	0x00000003
        /*02b4*/ 	.word	0x00000000
        /*02b8*/ 	.short	0x010a
        /*02ba*/ 	.byte	0x3f
	.zero		1


	//   ....[33]....
        /*02bc*/ 	.word	0x00001690
        /*02c0*/ 	.word	0x00000003
        /*02c4*/ 	.word	0x00000000
        /*02c8*/ 	.short	0x010a
        /*02ca*/ 	.byte	0x3f
	.zero		1


	//   ....[34]....
        /*02cc*/ 	.word	0x00001950
        /*02d0*/ 	.word	0x000000ff
        /*02d4*/ 	.word	0x00000000
        /*02d8*/ 	.short	0x010a
        /*02da*/ 	.byte	0x04
	.zero		1


	//   ....[35]....
        /*02dc*/ 	.word	0x00001990
        /*02e0*/ 	.word	0x000000ff
        /*02e4*/ 	.word	0x00000000
        /*02e8*/ 	.short	0x010a
        /*02ea*/ 	.byte	0x04
	.zero		1


	//   ....[36]....
        /*02ec*/ 	.word	0x00001b30
        /*02f0*/ 	.word	0x00000006
        /*02f4*/ 	.word	0x00000000
        /*02f8*/ 	.short	0x0101
        /*02fa*/ 	.byte	0x3f
	.zero		1


	//   ....[37]....
        /*02fc*/ 	.word	0x00001cf0
        /*0300*/ 	.word	0x00000000
        /*0304*/ 	.word	0x00000000
        /*0308*/ 	.short	0x0101
        /*030a*/ 	.byte	0x3f
	.zero		1


	//   ....[38]....
        /*030c*/ 	.word	0x0000d920
        /*0310*/ 	.word	0x00000010
        /*0314*/ 	.word	0x00000078
        /*0318*/ 	.short	0x010a
        /*031a*/ 	.byte	0x3f
	.zero		1


	//   ....[39]....
        /*031c*/ 	.word	0x0000dcb0
        /*0320*/ 	.word	0x00000007
        /*0324*/ 	.word	0x00000108
        /*0328*/ 	.short	0x0101
        /*032a*/ 	.byte	0x3f
	.zero		1


	//   ....[40]....
        /*032c*/ 	.word	0x0000e430
        /*0330*/ 	.word	0x00000007
        /*0334*/ 	.word	0x00000000
        /*0338*/ 	.short	0x010a
        /*033a*/ 	.byte	0x3f
	.zero		1


	//   ....[41]....
        /*033c*/ 	.word	0x0000e4b0
        /*0340*/ 	.word	0x00000008
        /*0344*/ 	.word	0x00000000
        /*0348*/ 	.short	0x010a
        /*034a*/ 	.byte	0x3f
	.zero		1


	//   ....[42]....
        /*034c*/ 	.word	0x0000e540
        /*0350*/ 	.word	0x00000009
        /*0354*/ 	.word	0x00000000
        /*0358*/ 	.short	0x010a
        /*035a*/ 	.byte	0x3f
	.zero		1


	//   ....[43]....
        /*035c*/ 	.word	0x0000e5d0
        /*0360*/ 	.word	0x00000008
        /*0364*/ 	.word	0x00000000
        /*0368*/ 	.short	0x010a
        /*036a*/ 	.byte	0x3f
	.zero		1


	//   ....[44]....
        /*036c*/ 	.word	0x0000e660
        /*0370*/ 	.word	0x00000009
        /*0374*/ 	.word	0x00000000
        /*0378*/ 	.short	0x010a
        /*037a*/ 	.byte	0x3f
	.zero		1


	//   ....[45]....
        /*037c*/ 	.word	0x0000e6f0
        /*0380*/ 	.word	0x00000008
        /*0384*/ 	.word	0x00000000
        /*0388*/ 	.short	0x010a
        /*038a*/ 	.byte	0x3f
	.zero		1


	//   ....[46]....
        /*038c*/ 	.word	0x0000e780
        /*0390*/ 	.word	0x00000009
        /*0394*/ 	.word	0x00000000
        /*0398*/ 	.short	0x010a
        /*039a*/ 	.byte	0x3f
	.zero		1


	//   ....[47]....
        /*039c*/ 	.word	0x0000e810
        /*03a0*/ 	.word	0x00000008
        /*03a4*/ 	.word	0x00000000
        /*03a8*/ 	.short	0x010a
        /*03aa*/ 	.byte	0x3f
	.zero		1


	//   ....[48]....
        /*03ac*/ 	.word	0x0000e8a0
        /*03b0*/ 	.word	0x00000009
        /*03b4*/ 	.word	0x00000000
        /*03b8*/ 	.short	0x010a
        /*03ba*/ 	.byte	0x3f
	.zero		1


	//   ....[49]....
        /*03bc*/ 	.word	0x0000e930
        /*03c0*/ 	.word	0x00000008
        /*03c4*/ 	.word	0x00000000
        /*03c8*/ 	.short	0x010a
        /*03ca*/ 	.byte	0x3f
	.zero		1


	//   ....[50]....
        /*03cc*/ 	.word	0x0000e9c0
        /*03d0*/ 	.word	0x00000009
        /*03d4*/ 	.word	0x00000000
        /*03d8*/ 	.short	0x010a
        /*03da*/ 	.byte	0x3f
	.zero		1


	//   ....[51]....
        /*03dc*/ 	.word	0x0000ea50
        /*03e0*/ 	.word	0x00000008
        /*03e4*/ 	.word	0x00000000
        /*03e8*/ 	.short	0x010a
        /*03ea*/ 	.byte	0x3f
	.zero		1


	//   ....[52]....
        /*03ec*/ 	.word	0x0000eae0
        /*03f0*/ 	.word	0x00000009
        /*03f4*/ 	.word	0x00000000
        /*03f8*/ 	.short	0x010a
        /*03fa*/ 	.byte	0x3f
	.zero		1


	//   ....[53]....
        /*03fc*/ 	.word	0x0000eb70
        /*0400*/ 	.word	0x00000006
        /*0404*/ 	.word	0x00000000
        /*0408*/ 	.short	0x010a
        /*040a*/ 	.byte	0x3f
	.zero		1


	//   ....[54]....
        /*040c*/ 	.word	0x0000ec00
        /*0410*/ 	.word	0x00000003
        /*0414*/ 	.word	0x00000000
        /*0418*/ 	.short	0x010a
        /*041a*/ 	.byte	0x3f
	.zero		1


	//   ....[55]....
        /*041c*/ 	.word	0x0000ec60
        /*0420*/ 	.word	0x00000003
        /*0424*/ 	.word	0x00000000
        /*0428*/ 	.short	0x010a
        /*042a*/ 	.byte	0x3f
	.zero		1


	//   ....[56]....
        /*042c*/ 	.word	0x0000ecc0
        /*0430*/ 	.word	0x00000006
        /*0434*/ 	.word	0x00000000
        /*0438*/ 	.short	0x010a
        /*043a*/ 	.byte	0x3f
	.zero		1


	//   ....[57]....
        /*043c*/ 	.word	0x0000ed90
        /*0440*/ 	.word	0x00000010
        /*0444*/ 	.word	0x00000078
        /*0448*/ 	.short	0x010a
        /*044a*/ 	.byte	0x3f
	.zero		1


	//   ....[58]....
        /*044c*/ 	.word	0x0000ee60
        /*0450*/ 	.word	0x00000007
        /*0454*/ 	.word	0x00000000
        /*0458*/ 	.short	0x010a
        /*045a*/ 	.byte	0x3f
	.zero		1


	//   ....[59]....
        /*045c*/ 	.word	0x0000eeb0
        /*0460*/ 	.word	0x00000008
        /*0464*/ 	.word	0x00000000
        /*0468*/ 	.short	0x010a
        /*046a*/ 	.byte	0x3f
	.zero		1


	//   ....[60]....
        /*046c*/ 	.word	0x0000ef00
        /*0470*/ 	.word	0x00000009
        /*0474*/ 	.word	0x00000000
        /*0478*/ 	.short	0x010a
        /*047a*/ 	.byte	0x3f
	.zero		1


	//   ....[61]....
        /*047c*/ 	.word	0x0000ef50
        /*0480*/ 	.word	0x00000008
        /*0484*/ 	.word	0x00000000
        /*0488*/ 	.short	0x010a
        /*048a*/ 	.byte	0x3f
	.zero		1


	//   ....[62]....
        /*048c*/ 	.word	0x0000efa0
        /*0490*/ 	.word	0x00000009
        /*0494*/ 	.word	0x00000000
        /*0498*/ 	.short	0x010a
        /*049a*/ 	.byte	0x3f
	.zero		1


	//   ....[63]....
        /*049c*/ 	.word	0x0000eff0
        /*04a0*/ 	.word	0x00000008
        /*04a4*/ 	.word	0x00000000
        /*04a8*/ 	.short	0x010a
        /*04aa*/ 	.byte	0x3f
	.zero		1


	//   ....[64]....
        /*04ac*/ 	.word	0x0000f040
        /*04b0*/ 	.word	0x00000009
        /*04b4*/ 	.word	0x00000000
        /*04b8*/ 	.short	0x010a
        /*04ba*/ 	.byte	0x3f
	.zero		1


	//   ....[65]....
        /*04bc*/ 	.word	0x0000f090
        /*04c0*/ 	.word	0x00000008
        /*04c4*/ 	.word	0x00000000
        /*04c8*/ 	.short	0x010a
        /*04ca*/ 	.byte	0x3f
	.zero		1


	//   ....[66]....
        /*04cc*/ 	.word	0x0000f0e0
        /*04d0*/ 	.word	0x00000009
        /*04d4*/ 	.word	0x00000000
        /*04d8*/ 	.short	0x010a
        /*04da*/ 	.byte	0x3f
	.zero		1


	//   ....[67]....
        /*04dc*/ 	.word	0x0000f130
        /*04e0*/ 	.word	0x00000008
        /*04e4*/ 	.word	0x00000000
        /*04e8*/ 	.short	0x010a
        /*04ea*/ 	.byte	0x3f
	.zero		1


	//   ....[68]....
        /*04ec*/ 	.word	0x0000f180
        /*04f0*/ 	.word	0x00000009
        /*04f4*/ 	.word	0x00000000
        /*04f8*/ 	.short	0x010a
        /*04fa*/ 	.byte	0x3f
	.zero		1


	//   ....[69]....
        /*04fc*/ 	.word	0x0000f1d0
        /*0500*/ 	.word	0x00000008
        /*0504*/ 	.word	0x00000000
        /*0508*/ 	.short	0x010a
        /*050a*/ 	.byte	0x3f
	.zero		1


	//   ....[70]....
        /*050c*/ 	.word	0x0000f220
        /*0510*/ 	.word	0x00000009
        /*0514*/ 	.word	0x00000000
        /*0518*/ 	.short	0x010a
        /*051a*/ 	.byte	0x3f
	.zero		1


	//   ....[71]....
        /*051c*/ 	.word	0x0000f270
        /*0520*/ 	.word	0x00000006
        /*0524*/ 	.word	0x00000000
        /*0528*/ 	.short	0x010a
        /*052a*/ 	.byte	0x3f
	.zero		1


	//----- nvinfo : EIATTR_NUM_MBARRIERS
	.align		4
.L_37:
        /*052c*/ 	.byte	0x03, 0x38
        /*052e*/ 	.short	0x0020


	//----- nvinfo : EIATTR_EXIT_INSTR_OFFSETS
	.align		4
        /*0530*/ 	.byte	0x04, 0x1c
        /*0532*/ 	.short	(.L_39 - .L_38)


	//   ....[0]....
.L_38:
        /*0534*/ 	.word	0x00000ae0


	//   ....[1]....
        /*0538*/ 	.word	0x00001330


	//   ....[2]....
        /*053c*/ 	.word	0x0000d030


	//   ....[3]....
        /*0540*/ 	.word	0x0000d5b0


	//   ....[4]....
        /*0544*/ 	.word	0x0000ec50


	//----- nvinfo : EIATTR_MAX_THREADS
	.align		4
.L_39:
        /*0548*/ 	.byte	0x04, 0x05
        /*054a*/ 	.short	(.L_41 - .L_40)
.L_40:
        /*054c*/ 	.word	0x00000180
        /*0550*/ 	.word	0x00000001
        /*0554*/ 	.word	0x00000001


	//----- nvinfo : EIATTR_CRS_STACK_SIZE
	.align		4
.L_41:
        /*0558*/ 	.byte	0x04, 0x1e
        /*055a*/ 	.short	(.L_43 - .L_42)
.L_42:
        /*055c*/ 	.word	0x00000000


	//----- nvinfo : EIATTR_CBANK_PARAM_SIZE
	.align		4
.L_43:
        /*0560*/ 	.byte	0x03, 0x19
        /*0562*/ 	.short	0x0470


	//----- nvinfo : EIATTR_PARAM_CBANK
	.align		4
        /*0564*/ 	.byte	0x04, 0x0a
        /*0566*/ 	.short	(.L_45 - .L_44)
	.align		4
.L_44:
        /*0568*/ 	.word	index@(.nv.constant0._ZN7cutlass13device_kernelINS_4gemm6kernel13GemmUniversalIN4cute5tupleIJiiiiEEENS1_10collective13CollectiveMmaINS1_34MainloopSm90TmaGmmaWarpSpecializedILi15ENS5_IJNS4_1CILi2EEENSA_ILi1EEESC_EEENS1_35KernelTmaWarpSpecializedCooperativeEEENS5_IJNSA_ILi384EEENSA_ILi96EEENSA_ILi16EEEEEENS_6half_tENS5_IJlSC_lEEESK_SL_NS4_8TiledMMAINS4_8MMA_AtomIJNS4_4SM904GMMA25MMA_64x96x16_F32F16F16_SSILNSP_5MajorE0ELSR_0ELNSP_7ScaleInE1ELSS_1EEEEEENS4_6LayoutISD_NS5_IJSC_NSA_ILi0EEESW_EEEEENS5_IJNS4_10UnderscoreESZ_SZ_EEEEENS4_13SM90_TMA_LOADENS4_14ComposedLayoutINS4_7SwizzleILi1ELi4ELi3EEENS4_18smem_ptr_flag_bitsILi16EEENSV_INS5_IJNSA_ILi8EEESI_EEENS5_IJSI_SC_EEEEEEEvNS4_8identityENS4_23SM90_TMA_LOAD_MULTICASTES1C_vS1D_EENS_8epilogue10collective6detail29Sm90TmaWarpSpecializedAdapterINS1H_15DefaultEpilogueISK_SL_SL_NS1G_6thread17LinearCombinationISK_Li1EffLNS1L_9ScaleType4KindE0ELNS_15FloatRoundStyleE2ESK_EENS1_15EpilogueDefaultEEEEEvvEEEEvNT_6ParamsE)
        /*056c*/ 	.short	0x0210
        /*056e*/ 	.short	0x0470


	//----- nvinfo : EIATTR_SW_WAR
	.align		4
.L_45:
        /*0570*/ 	.byte	0x04, 0x36
        /*0572*/ 	.short	(.L_47 - .L_46)
.L_46:
        /*0574*/ 	.word	0x00000008
.L_47:


//--------------------- .nv.callgraph             --------------------------
	.section	.nv.callgraph,"",@"SHT_CUDA_CALLGRAPH"
	.align	4
	.sectionentsize	8
	.align		4
        /*0000*/ 	.word	0x00000000
	.align		4
        /*0004*/ 	.word	0xffffffff
	.align		4
        /*0008*/ 	.word	index@(_ZN7cutlass13device_kernelINS_4gemm6kernel13GemmUniversalIN4cute5tupleIJiiiiEEENS1_10collective13CollectiveMmaINS1_34MainloopSm90TmaGmmaWarpSpecializedILi15ENS5_IJNS4_1CILi2EEENSA_ILi1EEESC_EEENS1_35KernelTmaWarpSpecializedCooperativeEEENS5_IJNSA_ILi384EEENSA_ILi96EEENSA_ILi16EEEEEENS_6half_tENS5_IJlSC_lEEESK_SL_NS4_8TiledMMAINS4_8MMA_AtomIJNS4_4SM904GMMA25MMA_64x96x16_F32F16F16_SSILNSP_5MajorE0ELSR_0ELNSP_7ScaleInE1ELSS_1EEEEEENS4_6LayoutISD_NS5_IJSC_NSA_ILi0EEESW_EEEEENS5_IJNS4_10UnderscoreESZ_SZ_EEEEENS4_13SM90_TMA_LOADENS4_14ComposedLayoutINS4_7SwizzleILi1ELi4ELi3EEENS4_18smem_ptr_flag_bitsILi16EEENSV_INS5_IJNSA_ILi8EEESI_EEENS5_IJSI_SC_EEEEEEEvNS4_8identityENS4_23SM90_TMA_LOAD_MULTICASTES1C_vS1D_EENS_8epilogue10collective6detail29Sm90TmaWarpSpecializedAdapterINS1H_15DefaultEpilogueISK_SL_SL_NS1G_6thread17LinearCombinationISK_Li1EffLNS1L_9ScaleType4KindE0ELNS_15FloatRoundStyleE2ESK_EENS1_15EpilogueDefaultEEEEEvvEEEEvNT_6ParamsE)
	.align		4
        /*000c*/ 	.word	index@(__assertfail)
	.align		4
        /*0010*/ 	.word	0x00000000
	.align		4
        /*0014*/ 	.word	0xfffffffe
	.align		4
        /*0018*/ 	.word	0x00000000
	.align		4
        /*001c*/ 	.word	0xfffffffd
	.align		4
        /*0020*/ 	.word	0x00000000
	.align		4
        /*0024*/ 	.word	0xfffffffc


//--------------------- .nv.constant4             --------------------------
	.section	.nv.constant4,"a",@progbits
	.align	8
	.align		8
.nv.constant4:
        /*0000*/ 	.dword	__assertfail
	.align		8
        /*0008*/ 	.dword	__unnamed_1
	.align		8
        /*0010*/ 	.dword	_ZN39_INTERNAL_1d3a4f09_4_k_cu_1c82b52d_48524cuda3std3__45__cpo5beginE
	.align		8
        /*0018*/ 	.dword	_ZN39_INTERNAL_1d3a4f09_4_k_cu_1c82b52d_48524cuda3std3__45__cpo3endE
	.align		8
        /*0020*/ 	.dword	_ZN39_INTERNAL_1d3a4f09_4_k_cu_1c82b52d_48524cuda3std3__45__cpo6cbeginE
	.align		8
        /*0028*/ 	.dword	_ZN39_INTERNAL_1d3a4f09_4_k_cu_1c82b52d_48524cuda3std3__45__cpo4cendE
	.align		8
        /*0030*/ 	.dword	_ZN39_INTERNAL_1d3a4f09_4_k_cu_1c82b52d_48524cuda3std3__441_GLOBAL__N__1d3a4f09_4_k_cu_1c82b52d_48526ignoreE
	.align		8
        /*0038*/ 	.dword	_ZN39_INTERNAL_1d3a4f09_4_k_cu_1c82b52d_48524cuda3std3__419piecewise_constructE
	.align		8
        /*0040*/ 	.dword	_ZN39_INTERNAL_1d3a4f09_4_k_cu_1c82b52d_48524cuda3std3__48in_placeE
	.align		8
        /*0048*/ 	.dword	_ZN39_INTERNAL_1d3a4f09_4_k_cu_1c82b52d_48524cuda3std6ranges3__45__cpo4swapE
	.align		8
        /*0050*/ 	.dword	_ZN39_INTERNAL_1d3a4f09_4_k_cu_1c82b52d_48524cuda3std6ranges3__45__cpo9iter_moveE
	.align		8
        /*0058*/ 	.dword	_ZN39_INTERNAL_1d3a4f09_4_k_cu_1c82b52d_48524cute7productE
	.align		8
        /*0060*/ 	.dword	_ZN39_INTERNAL_1d3a4f09_4_k_cu_1c82b52d_48524cute1_E
	.align		8
        /*0068*/ 	.dword	$str$22
	.align		8
        /*0070*/ 	.dword	$str$23


//--------------------- .text._ZN7cutlass13device_kernelINS_4gemm6kernel13GemmUniversalIN4cute5tupleIJiiiiEEENS1_10collective13CollectiveMmaINS1_34MainloopSm90TmaGmmaWarpSpecializedILi15ENS5_IJNS4_1CILi2EEENSA_ILi1EEESC_EEENS1_35KernelTmaWarpSpecializedCooperativeEEENS5_IJNSA_ILi384EEENSA_ILi96EEENSA_ILi16EEEEEENS_6half_tENS5_IJlSC_lEEESK_SL_NS4_8TiledMMAINS4_8MMA_AtomIJNS4_4SM904GMMA25MMA_64x96x16_F32F16F16_SSILNSP_5MajorE0ELSR_0ELNSP_7ScaleInE1ELSS_1EEEEEENS4_6LayoutISD_NS5_IJSC_NSA_ILi0EEESW_EEEEENS5_IJNS4_10UnderscoreESZ_SZ_EEEEENS4_13SM90_TMA_LOADENS4_14ComposedLayoutINS4_7SwizzleILi1ELi4ELi3EEENS4_18smem_ptr_flag_bitsILi16EEENSV_INS5_IJNSA_ILi8EEESI_EEENS5_IJSI_SC_EEEEEEEvNS4_8identityENS4_23SM90_TMA_LOAD_MULTICASTES1C_vS1D_EENS_8epilogue10collective6detail29Sm90TmaWarpSpecializedAdapterINS1H_15DefaultEpilogueISK_SL_SL_NS1G_6thread17LinearCombinationISK_Li1EffLNS1L_9ScaleType4KindE0ELNS_15FloatRoundStyleE2ESK_EENS1_15EpilogueDefaultEEEEEvvEEEEvNT_6ParamsE --------------------------
	.section	.text._ZN7cutlass13device_kernelINS_4gemm6kernel13GemmUniversalIN4cute5tupleIJiiiiEEENS1_10collective13CollectiveMmaINS1_34MainloopSm90TmaGmmaWarpSpecializedILi15ENS5_IJNS4_1CILi2EEENSA_ILi1EEESC_EEENS1_35KernelTmaWarpSpecializedCooperativeEEENS5_IJNSA_ILi384EEENSA_ILi96EEENSA_ILi16EEEEEENS_6half_tENS5_IJlSC_lEEESK_SL_NS4_8TiledMMAINS4_8MMA_AtomIJNS4_4SM904GMMA25MMA_64x96x16_F32F16F16_SSILNSP_5MajorE0ELSR_0ELNSP_7ScaleInE1ELSS_1EEEEEENS4_6LayoutISD_NS5_IJSC_NSA_ILi0EEESW_EEEEENS5_IJNS4_10UnderscoreESZ_SZ_EEEEENS4_13SM90_TMA_LOADENS4_14ComposedLayoutINS4_7SwizzleILi1ELi4ELi3EEENS4_18smem_ptr_flag_bitsILi16EEENSV_INS5_IJNSA_ILi8EEESI_EEENS5_IJSI_SC_EEEEEEEvNS4_8identityENS4_23SM90_TMA_LOAD_MULTICASTES1C_vS1D_EENS_8epilogue10collective6detail29Sm90TmaWarpSpecializedAdapterINS1H_15DefaultEpilogueISK_SL_SL_NS1G_6thread17LinearCombinationISK_Li1EffLNS1L_9ScaleType4KindE0ELNS_15FloatRoundStyleE2ESK_EENS1_15EpilogueDefaultEEEEEvvEEEEvNT_6ParamsE,"ax",@progbits
	.align	128
.text._ZN7cutlass13device_kernelINS_4gemm6kernel13GemmUniversalIN4cute5tupleIJiiiiEEENS1_10collective13CollectiveMmaINS1_34MainloopSm90TmaGmmaWarpSpecializedILi15ENS5_IJNS4_1CILi2EEENSA_ILi1EEESC_EEENS1_35KernelTmaWarpSpecializedCooperativeEEENS5_IJNSA_ILi384EEENSA_ILi96EEENSA_ILi16EEEEEENS_6half_tENS5_IJlSC_lEEESK_SL_NS4_8TiledMMAINS4_8MMA_AtomIJNS4_4SM904GMMA25MMA_64x96x16_F32F16F16_SSILNSP_5MajorE0ELSR_0ELNSP_7ScaleInE1ELSS_1EEEEEENS4_6LayoutISD_NS5_IJSC_NSA_ILi0EEESW_EEEEENS5_IJNS4_10UnderscoreESZ_SZ_EEEEENS4_13SM90_TMA_LOADENS4_14ComposedLayoutINS4_7SwizzleILi1ELi4ELi3EEENS4_18smem_ptr_flag_bitsILi16EEENSV_INS5_IJNSA_ILi8EEESI_EEENS5_IJSI_SC_EEEEEEEvNS4_8identityENS4_23SM90_TMA_LOAD_MULTICASTES1C_vS1D_EENS_8epilogue10collective6detail29Sm90TmaWarpSpecializedAdapterINS1H_15DefaultEpilogueISK_SL_SL_NS1G_6thread17LinearCombinationISK_Li1EffLNS1L_9ScaleType4KindE0ELNS_15FloatRoundStyleE2ESK_EENS1_15EpilogueDefaultEEEEEvvEEEEvNT_6ParamsE:
        .type           _ZN7cutlass13device_kernelINS_4gemm6kernel13GemmUniversalIN4cute5tupleIJiiiiEEENS1_10collective13CollectiveMmaINS1_34MainloopSm90TmaGmmaWarpSpecializedILi15ENS5_IJNS4_1CILi2EEENSA_ILi1EEESC_EEENS1_35KernelTmaWarpSpecializedCooperativeEEENS5_IJNSA_ILi384EEENSA_ILi96EEENSA_ILi16EEEEEENS_6half_tENS5_IJlSC_lEEESK_SL_NS4_8TiledMMAINS4_8MMA_AtomIJNS4_4SM904GMMA25MMA_64x96x16_F32F16F16_SSILNSP_5MajorE0ELSR_0ELNSP_7ScaleInE1ELSS_1EEEEEENS4_6LayoutISD_NS5_IJSC_NSA_ILi0EEESW_EEEEENS5_IJNS4_10UnderscoreESZ_SZ_EEEEENS4_13SM90_TMA_LOADENS4_14ComposedLayoutINS4_7SwizzleILi1ELi4ELi3EEENS4_18smem_ptr_flag_bitsILi16EEENSV_INS5_IJNSA_ILi8EEESI_EEENS5_IJSI_SC_EEEEEEEvNS4_8identityENS4_23SM90_TMA_LOAD_MULTICASTES1C_vS1D_EENS_8epilogue10collective6detail29Sm90TmaWarpSpecializedAdapterINS1H_15DefaultEpilogueISK_SL_SL_NS1G_6thread17LinearCombinationISK_Li1EffLNS1L_9ScaleType4KindE0ELNS_15FloatRoundStyleE2ESK_EENS1_15EpilogueDefaultEEEEEvvEEEEvNT_6ParamsE,@function
        .size           _ZN7cutlass13device_kernelINS_4gemm6kernel13GemmUniversalIN4cute5tupleIJiiiiEEENS1_10collective13CollectiveMmaINS1_34MainloopSm90TmaGmmaWarpSpecializedILi15ENS5_IJNS4_1CILi2EEENSA_ILi1EEESC_EEENS1_35KernelTmaWarpSpecializedCooperativeEEENS5_IJNSA_ILi384EEENSA_ILi96EEENSA_ILi16EEEEEENS_6half_tENS5_IJlSC_lEEESK_SL_NS4_8TiledMMAINS4_8MMA_AtomIJNS4_4SM904GMMA25MMA_64x96x16_F32F16F16_SSILNSP_5MajorE0ELSR_0ELNSP_7ScaleInE1ELSS_1EEEEEENS4_6LayoutISD_NS5_IJSC_NSA_ILi0EEESW_EEEEENS5_IJNS4_10UnderscoreESZ_SZ_EEEEENS4_13SM90_TMA_LOADENS4_14ComposedLayoutINS4_7SwizzleILi1ELi4ELi3EEENS4_18smem_ptr_flag_bitsILi16EEENSV_INS5_IJNSA_ILi8EEESI_EEENS5_IJSI_SC_EEEEEEEvNS4_8identityENS4_23SM90_TMA_LOAD_MULTICASTES1C_vS1D_EENS_8epilogue10collective6detail29Sm90TmaWarpSpecializedAdapterINS1H_15DefaultEpilogueISK_SL_SL_NS1G_6thread17LinearCombinationISK_Li1EffLNS1L_9ScaleType4KindE0ELNS_15FloatRoundStyleE2ESK_EENS1_15EpilogueDefaultEEEEEvvEEEEvNT_6ParamsE,(.L_x_332 - _ZN7cutlass13device_kernelINS_4gemm6kernel13GemmUniversalIN4cute5tupleIJiiiiEEENS1_10collective13CollectiveMmaINS1_34MainloopSm90TmaGmmaWarpSpecializedILi15ENS5_IJNS4_1CILi2EEENSA_ILi1EEESC_EEENS1_35KernelTmaWarpSpecializedCooperativeEEENS5_IJNSA_ILi384EEENSA_ILi96EEENSA_ILi16EEEEEENS_6half_tENS5_IJlSC_lEEESK_SL_NS4_8TiledMMAINS4_8MMA_AtomIJNS4_4SM904GMMA25MMA_64x96x16_F32F16F16_SSILNSP_5MajorE0ELSR_0ELNSP_7ScaleInE1ELSS_1EEEEEENS4_6LayoutISD_NS5_IJSC_NSA_ILi0EEESW_EEEEENS5_IJNS4_10UnderscoreESZ_SZ_EEEEENS4_13SM90_TMA_LOADENS4_14ComposedLayoutINS4_7SwizzleILi1ELi4ELi3EEENS4_18smem_ptr_flag_bitsILi16EEENSV_INS5_IJNSA_ILi8EEESI_EEENS5_IJSI_SC_EEEEEEEvNS4_8identityENS4_23SM90_TMA_LOAD_MULTICASTES1C_vS1D_EENS_8epilogue10collective6detail29Sm90TmaWarpSpecializedAdapterINS1H_15DefaultEpilogueISK_SL_SL_NS1G_6thread17LinearCombinationISK_Li1EffLNS1L_9ScaleType4KindE0ELNS_15FloatRoundStyleE2ESK_EENS1_15EpilogueDefaultEEEEEvvEEEEvNT_6ParamsE)
        .other          _ZN7cutlass13device_kernelINS_4gemm6kernel13GemmUniversalIN4cute5tupleIJiiiiEEENS1_10collective13CollectiveMmaINS1_34MainloopSm90TmaGmmaWarpSpecializedILi15ENS5_IJNS4_1CILi2EEENSA_ILi1EEESC_EEENS1_35KernelTmaWarpSpecializedCooperativeEEENS5_IJNSA_ILi384EEENSA_ILi96EEENSA_ILi16EEEEEENS_6half_tENS5_IJlSC_lEEESK_SL_NS4_8TiledMMAINS4_8MMA_AtomIJNS4_4SM904GMMA25MMA_64x96x16_F32F16F16_SSILNSP_5MajorE0ELSR_0ELNSP_7ScaleInE1ELSS_1EEEEEENS4_6LayoutISD_NS5_IJSC_NSA_ILi0EEESW_EEEEENS5_IJNS4_10UnderscoreESZ_SZ_EEEEENS4_13SM90_TMA_LOADENS4_14ComposedLayoutINS4_7SwizzleILi1ELi4ELi3EEENS4_18smem_ptr_flag_bitsILi16EEENSV_INS5_IJNSA_ILi8EEESI_EEENS5_IJSI_SC_EEEEEEEvNS4_8identityENS4_23SM90_TMA_LOAD_MULTICASTES1C_vS1D_EENS_8epilogue10collective6detail29Sm90TmaWarpSpecializedAdapterINS1H_15DefaultEpilogueISK_SL_SL_NS1G_6thread17LinearCombinationISK_Li1EffLNS1L_9ScaleType4KindE0ELNS_15FloatRoundStyleE2ESK_EENS1_15EpilogueDefaultEEEEEvvEEEEvNT_6ParamsE,@"STO_CUDA_ENTRY STV_DEFAULT"
_ZN7cutlass13device_kernelINS_4gemm6kernel13GemmUniversalIN4cute5tupleIJiiiiEEENS1_10collective13CollectiveMmaINS1_34MainloopSm90TmaGmmaWarpSpecializedILi15ENS5_IJNS4_1CILi2EEENSA_ILi1EEESC_EEENS1_35KernelTmaWarpSpecializedCooperativeEEENS5_IJNSA_ILi384EEENSA_ILi96EEENSA_ILi16EEEEEENS_6half_tENS5_IJlSC_lEEESK_SL_NS4_8TiledMMAINS4_8MMA_AtomIJNS4_4SM904GMMA25MMA_64x96x16_F32F16F16_SSILNSP_5MajorE0ELSR_0ELNSP_7ScaleInE1ELSS_1EEEEEENS4_6LayoutISD_NS5_IJSC_NSA_ILi0EEESW_EEEEENS5_IJNS4_10UnderscoreESZ_SZ_EEEEENS4_13SM90_TMA_LOADENS4_14ComposedLayoutINS4_7SwizzleILi1ELi4ELi3EEENS4_18smem_ptr_flag_bitsILi16EEENSV_INS5_IJNSA_ILi8EEESI_EEENS5_IJSI_SC_EEEEEEEvNS4_8identityENS4_23SM90_TMA_LOAD_MULTICASTES1C_vS1D_EENS_8epilogue10collective6detail29Sm90TmaWarpSpecializedAdapterINS1H_15DefaultEpilogueISK_SL_SL_NS1G_6thread17LinearCombinationISK_Li1EffLNS1L_9ScaleType4KindE0ELNS_15FloatRoundStyleE2ESK_EENS1_15EpilogueDefaultEEEEEvvEEEEvNT_6ParamsE:
[----:B------:R-:W0:Y:S02]  /*0000*/  LDC R1, c[0x0][0x28] ;  /* 0x00000a00ff017b82 */ /* 0x000e240000000800 */
[----:B0-----:R-:W-:Y:S01]  /*0010*/  VIADD R1, R1, 0xfffffff8 ;  /* 0xfffffff801017836 */ /* 0x001fe20000000000 */
[----:B------:R-:W0:Y:S01]  /*0020*/  S2R R6, SR_TID.X ;  /* 0x0000000000067919 */ /* 0x000e220000002100 */
[----:B------:R-:W-:Y:S01]  /*0030*/  ELECT P0, URZ, PT ;  /* 0x00000000003f782f */ /* 0x000fe20003800000 */
[----:B------:R-:W-:Y:S01]  /*0040*/  BSSY B0, `(.L_x_0) ;  /* 0x000000f000007945 */ /* 0x000fe20003800000 */
[--C-:B0-----:R-:W-:Y:S02]  /*0050*/  SHF.R.U32.HI R0, RZ, 0x5, R6.reuse ;  /* 0x00000005ff007819 */ /* 0x101fe40000011606 */
[----:B------:R-:W-:-:S03]  /*0060*/  SHF.R.U32.HI R3, RZ, 0x7, R6 ;  /* 0x00000007ff037819 */ /* 0x000fc60000011606 */
[----:B------:R-:W0:Y:S04]  /*0070*/  SHFL.IDX PT, R2, R0, RZ, 0x1f ;  /* 0x00001fff00027589 */ /* 0x000e2800000e0000 */
[----:B------:R1:W2:Y:S01]  /*0080*/  SHFL.IDX PT, R5, R3, RZ, 0x1f ;  /* 0x00001fff03057589 */ /* 0x0002a200000e0000 */
[----:B0-----:R-:W-:-:S13]  /*0090*/  ISETP.NE.OR P0, PT, R2, RZ, !P0 ;  /* 0x000000ff0200720c */ /* 0x001fda0004705670 */
[----:B-12---:R-:W-:Y:S05]  /*00a0*/  @P0 BRA `(.L_x_1) ;  /* 0x0000000000200947 */ /* 0x006fea0003800000 */
[----:B------:R-:W-:Y:S02]  /*00b0*/  ULDC.64 UR4, c[0x0][0x198] ;  /* 0x0000660000047ab9 */ /* 0x000fe40000000a00 */
[----:B------:R-:W-:Y:S02]  /*00c0*/  UIADD3 UR6, UP0, UR4, 0xf0, URZ ;  /* 0x000000f004067890 */ /* 0x000fe4000ff1e03f */
[----:B------:R-:W-:Y:S02]  /*00d0*/  UIADD3 UR4, UP1, UR4, 0x1f0, URZ ;  /* 0x000001f004047890 */ /* 0x000fe4000ff3e03f */
[----:B------:R-:W-:Y:S02]  /*00e0*/  UIADD3.X UR7, URZ, UR5, URZ, UP0, !UPT ;  /* 0x000000053f077290 */ /* 0x000fe400087fe43f */
[----:B------:R-:W-:-:S07]  /*00f0*/  UIADD3.X UR5, URZ, UR5, URZ, UP1, !UPT ;  /* 0x000000053f057290 */ /* 0x000fce0008ffe43f */
[----:B------:R0:W-:Y:S02]  /*0100*/  UTMACCTL.PF [UR6] ;  /* 0x00000000060079b9 */ /* 0x0001e40008040000 */
[----:B------:R0:W-:Y:S02]  /*0110*/  UTMACCTL.PF [UR4] ;  /* 0x00000000040079b9 */ /* 0x0001e40008040000 */
[----:B0-----:R-:W-:Y:S01]  /*0120*/  NOP ;  /* 0x0000000000007918 */ /* 0x001fe20000000000 */
.L_x_1:
[----:B------:R-:W-:Y:S05]  /*0130*/  BSYNC B0 ;  /* 0x0000000000007941 */ /* 0x000fea0003800000 */
.L_x_0:
[----:B------:R-:W0:Y:S02]  /*0140*/  SHFL.IDX PT, R3, R0, RZ, 0x1f ;  /* 0x00001fff00037589 */ /* 0x000e2400000e0000 */
[----:B0-----:R-:W-:-:S13]  /*0150*/  ISETP.NE.AND P0, PT, R3, RZ, PT ;  /* 0x000000ff0300720c */ /* 0x001fda0003f05270 */
[----:B------:R-:W-:Y:S05]  /*0160*/  @P0 BRA `(.L_x_2) ;  /* 0x0000000000bc0947 */ /* 0x000fea0003800000 */
[----:B------:R-:W-:Y:S01]  /*0170*/  ELECT P0, URZ, PT ;  /* 0x00000000003f782f */ /* 0x000fe20003800000 */
[----:B------:R-:W-:-:S12]  /*0180*/  BSSY B0, `(.L_x_2) ;  /* 0x000002d000007945 */ /* 0x000fd80003800000 */
[----:B------:R-:W-:Y:S05]  /*0190*/  @!P0 BRA `(.L_x_3) ;  /* 0x0000000000ac8947 */ /* 0x000fea0003800000 */
[----:B------:R-:W0:Y:S01]  /*01a0*/  S2UR UR8, SR_CgaCtaId ;  /* 0x00000000000879c3 */ /* 0x000e220000008800 */
[----:B------:R-:W-:Y:S01]  /*01b0*/  UMOV UR4, 0x400 ;  /* 0x0000040000047882 */ /* 0x000fe20000000000 */
[----:B------:R-:W-:Y:S01]  /*01c0*/  UMOV UR5, 0x1 ;  /* 0x0000000100057882 */ /* 0x000fe20000000000 */
[----:B------:R-:W-:Y:S02]  /*01d0*/  UMOV UR6, 0x4 ;  /* 0x0000000400067882 */ /* 0x000fe40000000000 */
[----:B------:R-:W-:-:S04]  /*01e0*/  UIADD3 UR6, -UR6, 0x100000, URZ ;  /* 0x0010000006067890 */ /* 0x000fc8000fffe13f */
[----:B------:R-:W-:Y:S02]  /*01f0*/  USHF.L.U32 UR7, UR6, 0xb, URZ ;  /* 0x0000000b06077899 */ /* 0x000fe4000800063f */
[----:B------:R-:W-:Y:S02]  /*0200*/  USHF.L.U32 UR6, UR6, 0x1, URZ ;  /* 0x0000000106067899 */ /* 0x000fe4000800063f */
[----:B0-----:R-:W-:Y:S02]  /*0210*/  ULEA UR8, UR8, UR4, 0x18 ;  /* 0x0000000408087291 */ /* 0x001fe4000f8ec03f */
[----:B------:R-:W-:-:S04]  /*0220*/  UIADD3 UR4, -UR5, 0x100000, URZ ;  /* 0x0010000005047890 */ /* 0x000fc8000fffe13f */
[----:B------:R-:W-:Y:S02]  /*0230*/  USHF.L.U32 UR5, UR4, 0xb, URZ ;  /* 0x0000000b04057899 */ /* 0x000fe4000800063f */
[----:B------:R-:W-:Y:S01]  /*0240*/  USHF.L.U32 UR4, UR4, 0x1, URZ ;  /* 0x0000000104047899 */ /* 0x000fe2000800063f */
[----:B------:R-:W0:Y:S11]  /*0250*/  FENCE.VIEW.ASYNC.S ;  /* 0x00000000000073c6 */ /* 0x000e360000000000 */
[----:B0-----:R0:W1:Y:S01]  /*0260*/  SYNCS.EXCH.64 URZ, [UR8], UR4 ;  /* 0x00000004083f75b2 */ /* 0x0010620008000100 */
[----:B------:R0:W2:Y:S01]  /*0270*/  SYNCS.EXCH.64 URZ, [UR8+0x78], UR6 ;  /* 0x00007806083f75b2 */ /* 0x0000a20008000100 */
[----:B------:R0:W3:Y:S01]  /*0280*/  SYNCS.EXCH.64 URZ, [UR8+0x8], UR4 ;  /* 0x00000804083f75b2 */ /* 0x0000e20008000100 */
[----:B------:R0:W4:Y:S01]  /*0290*/  SYNCS.EXCH.64 URZ, [UR8+0x80], UR6 ;  /* 0x00008006083f75b2 */ /* 0x0001220008000100 */
[----:B------:R0:W0:Y:S01]  /*02a0*/  SYNCS.EXCH.64 URZ, [UR8+0x10], UR4 ;  /* 0x00001004083f75b2 */ /* 0x0000220008000100 */
        /* <DEDUP_REMOVED lines=25> */
[----:B-1234-:R-:W-:Y:S01]  /*0440*/  NOP ;  /* 0x0000000000007918 */ /* 0x01efe20000000000 */
.L_x_3:
[----:B0-----:R-:W-:Y:S05]  /*0450*/  BSYNC B0 ;  /* 0x0000000000007941 */ /* 0x001fea0003800000 */
.L_x_2:
[----:B------:R-:W-:Y:S01]  /*0460*/  SHF.R.S32.HI R4, RZ, 0x1f, R6 ;  /* 0x0000001fff047819 */ /* 0x000fe20000011406 */
[----:B------:R-:W0:Y:S01]  /*0470*/  SHFL.IDX PT, R0, R0, RZ, 0x1f ;  /* 0x00001fff00007589 */ /* 0x000e2200000e0000 */
[----:B------:R-:W1:Y:S01]  /*0480*/  S2UR UR8, SR_CTAID.X ;  /* 0x00000000000879c3 */ /* 0x000e620000002500 */
[----:B------:R-:W-:Y:S02]  /*0490*/  ELECT P0, URZ, PT ;  /* 0x00000000003f782f */ /* 0x000fe40003800000 */
[----:B------:R-:W-:Y:S01]  /*04a0*/  LEA.HI R4, R4, R6, RZ, 0x7 ;  /* 0x0000000604047211 */ /* 0x000fe200078f38ff */
[----:B------:R-:W-:Y:S01]  /*04b0*/  ULDC UR4, c[0x0][0x150] ;  /* 0x0000540000047ab9 */ /* 0x000fe20000000800 */
[----:B------:R-:W-:Y:S01]  /*04c0*/  SHF.R.S32.HI R8, RZ, 0x1f, R3 ;  /* 0x0000001fff087819 */ /* 0x000fe20000011403 */
[----:B------:R-:W-:Y:S01]  /*04d0*/  NOP ;  /* 0x0000000000007918 */ /* 0x000fe20000000000 */
[----:B------:R-:W-:Y:S01]  /*04e0*/  LOP3.LUT R4, R4, 0xffffff80, RZ, 0xc0, !PT ;  /* 0xffffff8004047812 */ /* 0x000fe200078ec0ff */
[----:B------:R-:W-:Y:S01]  /*04f0*/  NOP ;  /* 0x0000000000007918 */ /* 0x000fe20000000000 */
[----:B------:R-:W-:Y:S01]  /*0500*/  LEA.HI R8, R8, R3, RZ, 0x2 ;  /* 0x0000000308087211 */ /* 0x000fe200078f10ff */
[----:B------:R-:W2:Y:S01]  /*0510*/  LDC R10, c[0x0][0x144] ;  /* 0x00005100ff0a7b82 */ /* 0x000ea20000000800 */
[----:B------:R-:W-:Y:S01]  /*0520*/  IMAD.MOV.U32 R16, RZ, RZ, 0x1 ;  /* 0x00000001ff107424 */ /* 0x000fe200078e00ff */
[----:B------:R-:W-:Y:S01]  /*0530*/  ISETP.NE.AND P3, PT, R5, RZ, PT ;  /* 0x000000ff0500720c */ /* 0x000fe20003f65270 */
[----:B------:R-:W-:Y:S01]  /*0540*/  IMAD.IADD R6, R6, 0x1, -R4 ;  /* 0x0000000106067824 */ /* 0x000fe200078e0a04 */
[----:B------:R-:W-:Y:S01]  /*0550*/  LOP3.LUT R8, R8, 0x3ffffffc, RZ, 0xc0, !PT ;  /* 0x3ffffffc08087812 */ /* 0x000fe200078ec0ff */
[----:B------:R-:W3:Y:S03]  /*0560*/  S2R R4, SR_CTAID.Y ;  /* 0x0000000000047919 */ /* 0x000ee60000002600 */
[----:B------:R-:W-:Y:S01]  /*0570*/  SHF.R.S32.HI R7, RZ, 0x1f, R6 ;  /* 0x0000001fff077819 */ /* 0x000fe20000011406 */
[----:B------:R-:W-:Y:S01]  /*0580*/  IMAD.IADD R8, R3, 0x1, -R8 ;  /* 0x0000000103087824 */ /* 0x000fe200078e0a08 */
[----:B------:R-:W4:Y:S02]  /*0590*/  LDC R13, c[0x0][0x140] ;  /* 0x00005000ff0d7b82 */ /* 0x000f240000000800 */
[----:B------:R-:W-:-:S02]  /*05a0*/  LEA.HI R7, R7, R6, RZ, 0x3 ;  /* 0x0000000607077211 */ /* 0x000fc400078f18ff */
[----:B0-----:R-:W-:Y:S02]  /*05b0*/  ISETP.NE.OR P0, PT, R0, RZ, !P0 ;  /* 0x000000ff0000720c */ /* 0x001fe40004705670 */
[--C-:B------:R-:W-:Y:S02]  /*05c0*/  SHF.R.S32.HI R0, RZ, 0x3, R7.reuse ;  /* 0x00000003ff007819 */ /* 0x100fe40000011407 */
[----:B------:R-:W-:Y:S02]  /*05d0*/  SHF.R.S32.HI R7, RZ, 0x1f, R7 ;  /* 0x0000001fff077819 */ /* 0x000fe40000011407 */
[----:B-1----:R-:W-:Y:S02]  /*05e0*/  I2FP.F32.U32 R9, UR8 ;  /* 0x0000000800097c45 */ /* 0x002fe40008201000 */
[----:B------:R-:W-:-:S03]  /*05f0*/  LEA.HI R7, R7, R0, RZ, 0x2 ;  /* 0x0000000007077211 */ /* 0x000fc600078f10ff */
[----:B------:R-:W-:Y:S01]  /*0600*/  FMUL R9, R9, UR4 ;  /* 0x0000000409097c20 */ /* 0x000fe20008400000 */
[----:B------:R-:W-:Y:S01]  /*0610*/  LOP3.LUT R7, R7, 0xfffffffc, RZ, 0xc0, !PT ;  /* 0xfffffffc07077812 */ /* 0x000fe200078ec0ff */
[----:B------:R-:W-:Y:S01]  /*0620*/  VOTEU.ALL UP0, P0 ;  /* 0x00000000003f7886 */ /* 0x000fe20000000000 */
[----:B------:R-:W-:Y:S01]  /*0630*/  ULDC UR4, c[0x0][0x154] ;  /* 0x0000550000047ab9 */ /* 0x000fe20000000800 */
[----:B------:R-:W-:Y:S02]  /*0640*/  VOTEU.ALL UP1, P0 ;  /* 0x00000000003f7886 */ /* 0x000fe40000020000 */
[----:B------:R-:W0:Y:S01]  /*0650*/  F2I.U32.TRUNC.NTZ R9, R9 ;  /* 0x0000000900097305 */ /* 0x000e22000020f000 */
[----:B------:R-:W-:Y:S01]  /*0660*/  IMAD.IADD R7, R0, 0x1, -R7 ;  /* 0x0000000100077824 */ /* 0x000fe200078e0a07 */
[----:B------:R-:W1:Y:S01]  /*0670*/  @!UP0 S2UR UR7, SR_CgaCtaId ;  /* 0x00000000000789c3 */ /* 0x000e620000008800 */
[----:B------:R-:W-:Y:S01]  /*0680*/  @!UP0 UMOV UR6, 0x400 ;  /* 0x0000040000068882 */ /* 0x000fe20000000000 */
[----:B----4-:R-:W-:Y:S01]  /*0690*/  ISETP.EQ.U32.AND P2, PT, R13, 0x1, PT ;  /* 0x000000010d00780c */ /* 0x010fe20003f42070 */
[----:B------:R-:W-:Y:S01]  /*06a0*/  IMAD R8, R8, 0x4, R7 ;  /* 0x0000000408087824 */ /* 0x000fe200078e0207 */
[----:B---3--:R-:W-:-:S03]  /*06b0*/  I2FP.F32.U32 R3, R4 ;  /* 0x0000000400037245 */ /* 0x008fc60000201000 */
[C---:B------:R-:W-:Y:S01]  /*06c0*/  IMAD.SHL.U32 R17, R8.reuse, 0x4, RZ ;  /* 0x0000000408117824 */ /* 0x040fe200078e00ff */
[----:B------:R-:W-:Y:S01]  /*06d0*/  LEA.HI R0, R8, R8, RZ, 0x1 ;  /* 0x0000000808007211 */ /* 0x000fe200078f08ff */
[----:B------:R-:W-:Y:S01]  /*06e0*/  FMUL R12, R3, UR4 ;  /* 0x00000004030c7c20 */ /* 0x000fe20008400000 */
[----:B------:R-:W3:Y:S01]  /*06f0*/  LDC R7, c[0x0][0x148] ;  /* 0x00005200ff077b82 */ /* 0x000ee20000000800 */
[----:B------:R-:W-:Y:S01]  /*0700*/  UMOV UR4, 0x20 ;  /* 0x0000002000047882 */ /* 0x000fe20000000000 */
[----:B------:R-:W-:Y:S01]  /*0710*/  LOP3.LUT R11, R0, 0xfffffffe, RZ, 0xc0, !PT ;  /* 0xfffffffe000b7812 */ /* 0x000fe200078ec0ff */
[----:B0-----:R-:W-:Y:S01]  /*0720*/  IMAD.MOV R15, RZ, RZ, -R9 ;  /* 0x000000ffff0f7224 */ /* 0x001fe200078e0a09 */
[----:B------:R-:W-:Y:S01]  /*0730*/  SHF.R.S32.HI R9, RZ, 0x1f, R2 ;  /* 0x0000001fff097819 */ /* 0x000fe20000011402 */
[----:B------:R-:W0:Y:S01]  /*0740*/  F2I.U32.TRUNC.NTZ R12, R12 ;  /* 0x0000000c000c7305 */ /* 0x000e22000020f000 */
[----:B------:R-:W-:Y:S01]  /*0750*/  LOP3.LUT R17, R8, 0xc, R17, 0x78, !PT ;  /* 0x0000000c08117812 */ /* 0x000fe200078e7811 */
[----:B--2---:R-:W-:Y:S01]  /*0760*/  IMAD R3, R10, R15, UR8 ;  /* 0x000000080a037e24 */ /* 0x004fe2000f8e020f */
[----:B------:R-:W-:Y:S01]  /*0770*/  LEA.HI R9, R9, R2, RZ, 0x2 ;  /* 0x0000000209097211 */ /* 0x000fe200078f10ff */
[----:B------:R-:W-:Y:S01]  /*0780*/  IMAD.IADD R0, R8, 0x1, -R11 ;  /* 0x0000000108007824 */ /* 0x000fe200078e0a0b */
[----:B------:R-:W-:-:S04]  /*0790*/  @!UP0 UIADD3 UR4, -UR4, 0x100000, URZ ;  /* 0x0010000004048890 */ /* 0x000fc8000fffe13f */
[----:B------:R-:W-:Y:S02]  /*07a0*/  @!UP0 USHF.L.U32 UR5, UR4, 0xb, URZ ;  /* 0x0000000b04058899 */ /* 0x000fe4000800063f */
[----:B------:R-:W-:Y:S01]  /*07b0*/  @!UP0 USHF.L.U32 UR4, UR4, 0x1, URZ ;  /* 0x0000000104048899 */ /* 0x000fe2000800063f */
[----:B------:R-:W-:Y:S02]  /*07c0*/  LOP3.LUT R9, R9, 0xfffffffc, RZ, 0xc0, !PT ;  /* 0xfffffffc09097812 */ /* 0x000fe400078ec0ff */
[----:B------:R-:W-:Y:S01]  /*07d0*/  ISETP.NE.AND P4, PT, R0, R3, PT ;  /* 0x000000030000720c */ /* 0x000fe20003f85270 */
[----:B-1----:R-:W-:Y:S02]  /*07e0*/  @!UP0 ULEA UR6, UR7, UR6, 0x18 ;  /* 0x0000000607068291 */ /* 0x002fe4000f8ec03f */
[----:B------:R-:W-:Y:S01]  /*07f0*/  IMAD.IADD R0, R2, 0x1, -R9 ;  /* 0x0000000102007824 */ /* 0x000fe200078e0a09 */
[----:B------:R-:W-:Y:S01]  /*0800*/  VOTEU.ALL UP0, P0 ;  /* 0x00000000003f7886 */ /* 0x000fe20000000000 */
[----:B------:R-:W-:Y:S01]  /*0810*/  LOP3.LUT P0, RZ, R6, 0x7, RZ, 0xc0, !PT ;  /* 0x0000000706ff7812 */ /* 0x000fe2000780c0ff */
[----:B0-----:R-:W-:-:S02]  /*0820*/  IMAD.MOV R20, RZ, RZ, -R12 ;  /* 0x000000ffff147224 */ /* 0x001fc400078e0a0c */
[C---:B------:R-:W-:Y:S01]  /*0830*/  ISETP.NE.AND P1, PT, R0.reuse, 0x3, PT ;  /* 0x000000030000780c */ /* 0x040fe20003f25270 */
[----:B------:R-:W-:Y:S01]  /*0840*/  VIADD R6, R5, 0xffffffff ;  /* 0xffffffff05067836 */ /* 0x000fe20000000000 */
[----:B------:R-:W-:Y:S01]  /*0850*/  ISETP.LT.U32.AND P0, PT, R17, 0x2, !P0 ;  /* 0x000000021100780c */ /* 0x000fe20004701070 */
[----:B---3--:R-:W-:Y:S01]  /*0860*/  IMAD R9, R7, R20, R4 ;  /* 0x0000001407097224 */ /* 0x008fe200078e0204 */
[----:B------:R-:W-:Y:S01]  /*0870*/  ISETP.EQ.OR P1, PT, R0, RZ, !P1 ;  /* 0x000000ff0000720c */ /* 0x000fe20004f22670 */
[----:B------:R-:W0:Y:S02]  /*0880*/  FENCE.VIEW.ASYNC.S ;  /* 0x00000000000073c6 */ /* 0x000e240000000000 */
[----:B0-----:R0:W1:Y:S01]  /*0890*/  @!UP0 SYNCS.EXCH.64 URZ, [UR6+0x100], UR4 ;  /* 0x00010004063f85b2 */ /* 0x0010620008000100 */
[----:B------:R-:W-:Y:S02]  /*08a0*/  @P4 LEA.HI R2, R17, R17, RZ, 0x1 ;  /* 0x0000001111024211 */ /* 0x000fe400078f08ff */
[----:B------:R-:W-:-:S02]  /*08b0*/  ISETP.EQ.AND P1, PT, R5, RZ, P1 ;  /* 0x000000ff0500720c */ /* 0x000fc40000f22270 */
[----:B------:R-:W-:Y:S02]  /*08c0*/  @P4 SHF.R.S32.HI R2, RZ, 0x1, R2 ;  /* 0x00000001ff024819 */ /* 0x000fe40000011402 */
[----:B------:R-:W-:Y:S02]  /*08d0*/  ISETP.GE.U32.AND P6, PT, R6, 0x2, PT ;  /* 0x000000020600780c */ /* 0x000fe40003fc6070 */
[----:B------:R-:W-:Y:S02]  /*08e0*/  @P4 ISETP.NE.AND P5, PT, R2, R9, PT ;  /* 0x000000090200420c */ /* 0x000fe40003fa5270 */
[----:B------:R-:W-:Y:S02]  /*08f0*/  SEL R9, RZ, 0x1, !P0 ;  /* 0x00000001ff097807 */ /* 0x000fe40004000000 */
[----:B------:R-:W-:Y:S02]  /*0900*/  @P4 SEL R16, RZ, 0x1, P5 ;  /* 0x00000001ff104807 */ /* 0x000fe40002800000 */
[----:B------:R-:W-:Y:S01]  /*0910*/  SEL R2, RZ, 0x1, !P1 ;  /* 0x00000001ff027807 */ /* 0x000fe20004800000 */
[----:B------:R0:W2:Y:S01]  /*0920*/  @!UP1 SYNCS.EXCH.64 URZ, [UR6+0x108], UR4 ;  /* 0x00010804063f95b2 */ /* 0x0000a20008000100 */
[----:B------:R-:W-:Y:S01]  /*0930*/  LOP3.LUT R16, R16, R9, RZ, 0xc0, !PT ;  /* 0x0000000910107212 */ /* 0x000fe200078ec0ff */
[----:B------:R-:W-:Y:S01]  /*0940*/  NOP ;  /* 0x0000000000007918 */ /* 0x000fe20000000000 */
[----:B------:R-:W-:Y:S01]  /*0950*/  SEL R2, R2, 0x2, P6 ;  /* 0x0000000202027807 */ /* 0x000fe20003000000 */
[----:B------:R-:W-:Y:S06]  /*0960*/  @!P2 BRA `(.L_x_4) ;  /* 0x000000000008a947 */ /* 0x000fec0003800000 */
[----:B-12---:R-:W-:Y:S01]  /*0970*/  UCGABAR_ARV ;  /* 0x00000000000079c7 */ /* 0x006fe20008000000 */
[----:B------:R-:W-:Y:S05]  /*0980*/  BRA `(.L_x_5) ;  /* 0x0000000000047947 */ /* 0x000fea0003800000 */
.L_x_4:
[----:B-12---:R-:W-:Y:S01]  /*0990*/  NOP ;  /* 0x0000000000007918 */ /* 0x006fe20000000000 */
.L_x_5:
[----:B------:R-:W1:Y:S01]  /*09a0*/  LDC R8, c[0x0][0x65c] ;  /* 0x00019700ff087b82 */ /* 0x000e620000000800 */
[----:B------:R-:W-:Y:S01]  /*09b0*/  IMAD.MOV.U32 R9, RZ, RZ, RZ ;  /* 0x000000ffff097224 */ /* 0x000fe200078e00ff */
[----:B-1----:R-:W-:Y:S01]  /*09c0*/  ISETP.NE.AND P1, PT, R8, 0x1, PT ;  /* 0x000000010800780c */ /* 0x002fe20003f25270 */
[----:B------:R-:W-:-:S12]  /*09d0*/  IMAD.U32 R8, RZ, RZ, UR8 ;  /* 0x00000008ff087e24 */ /* 0x000fd8000f8e00ff */
[----:B------:R-:W1:Y:S01]  /*09e0*/  @P1 LDC R23, c[0x0][0x10] ;  /* 0x00000400ff171b82 */ /* 0x000e620000000800 */
[----:B------:R-:W-:Y:S02]  /*09f0*/  @P1 IMAD.MOV.U32 R5, RZ, RZ, RZ ;  /* 0x000000ffff051224 */ /* 0x000fe400078e00ff */
[----:B------:R-:W-:-:S05]  /*0a00*/  @P1 IMAD.MOV.U32 R19, RZ, RZ, RZ ;  /* 0x000000ffff131224 */ /* 0x000fca00078e00ff */
[----:B------:R-:W2:Y:S01]  /*0a10*/  @!P1 LDC R11, c[0x0][0xc] ;  /* 0x00000300ff0b9b82 */ /* 0x000ea20000000800 */
[----:B-1----:R-:W-:-:S04]  /*0a20*/  @P1 IMAD.WIDE.U32 R22, R23, UR8, R4 ;  /* 0x0000000817161c25 */ /* 0x002fc8000f8e0004 */
[----:B------:R-:W-:Y:S02]  /*0a30*/  @P1 IMAD.IADD R19, R23, 0x1, R19 ;  /* 0x0000000117131824 */ /* 0x000fe400078e0213 */
[----:B--2---:R-:W-:-:S04]  /*0a40*/  @!P1 IMAD.WIDE.U32 R8, R4, R11, R8 ;  /* 0x0000000b04089225 */ /* 0x004fc800078e0008 */
[----:B------:R-:W-:Y:S02]  /*0a50*/  @!P1 IMAD.MOV.U32 R22, RZ, RZ, R8 ;  /* 0x000000ffff169224 */ /* 0x000fe400078e0008 */
[----:B------:R-:W-:Y:S01]  /*0a60*/  @!P1 IMAD.MOV.U32 R19, RZ, RZ, R9 ;  /* 0x000000ffff139224 */ /* 0x000fe200078e0009 */
[----:B------:R-:W-:Y:S06]  /*0a70*/  @!P2 BRA `(.L_x_6) ;  /* 0x00000000000ca947 */ /* 0x000fec0003800000 */
[----:B------:R-:W-:Y:S01]  /*0a80*/  UCGABAR_WAIT ;  /* 0x0000000000007dc7 */ /* 0x000fe20008000000 */
[----:B------:R-:W-:Y:S01]  /*0a90*/  CCTL.IVALL ;  /* 0x00000000ff00798f */ /* 0x000fe20002000000 */
[----:B------:R-:W-:Y:S05]  /*0aa0*/  BRA `(.L_x_7) ;  /* 0x0000000000047947 */ /* 0x000fea0003800000 */
.L_x_6:
[----:B------:R-:W-:Y:S06]  /*0ab0*/  BAR.SYNC.DEFER_BLOCKING 0x0 ;  /* 0x0000000000007b1d */ /* 0x000fec0000010000 */
.L_x_7:
[----:B------:R-:W-:Y:S05]  /*0ac0*/  @!P3 BRA `(.L_x_8) ;  /* 0x000000c4005cb947 */ /* 0x000fea0003800000 */
[----:B------:R-:W-:-:S13]  /*0ad0*/  ISETP.GT.U32.AND P0, PT, R6, 0x1, PT ;  /* 0x000000010600780c */ /* 0x000fda0003f04070 */
[----:B0-----:R-:W-:Y:S05]  /*0ae0*/  @P0 EXIT ;  /* 0x000000000000094d */ /* 0x001fea0003800000 */
[----:B------:R-:W-:Y:S01]  /*0af0*/  IMAD.MOV.U32 R6, RZ, RZ, -0x1 ;  /* 0xffffffffff067424 */ /* 0x000fe200078e00ff */
[----:B------:R-:W-:Y:S01]  /*0b00*/  ULDC.64 UR4, c[0x0][0x650] ;  /* 0x0001940000047ab9 */ /* 0x000fe20000000a00 */
[----:B------:R-:W-:Y:S01]  /*0b10*/  PRMT R0, RZ, 0x7610, R0 ;  /* 0x00007610ff007816 */ /* 0x000fe20000000000 */
[----:B------:R-:W-:Y:S01]  /*0b20*/  IMAD.MOV.U32 R23, RZ, RZ, -0x1 ;  /* 0xffffffffff177424 */ /* 0x000fe200078e00ff */
[----:B------:R-:W-:Y:S01]  /*0b30*/  ISETP.GE.U32.AND P0, PT, R22, UR4, PT ;  /* 0x0000000416007c0c */ /* 0x000fe2000bf06070 */
[----:B------:R0:W-:Y:S01]  /*0b40*/  STL [R1], R6 ;  /* 0x0000000601007387 */ /* 0x0001e20000100800 */
[----:B------:R-:W-:Y:S02]  /*0b50*/  IMAD.MOV.U32 R18, RZ, RZ, -0x1 ;  /* 0xffffffffff127424 */ /* 0x000fe400078e00ff */
[----:B------:R-:W-:-:S13]  /*0b60*/  ISETP.GE.U32.AND.EX P0, PT, R19, UR5, PT, P0 ;  /* 0x0000000513007c0c */ /* 0x000fda000bf06100 */
[----:B0-----:R-:W-:Y:S05]  /*0b70*/  @P0 BRA `(.L_x_9) ;  /* 0x0000000400340947 */ /* 0x001fea0003800000 */
[----:B------:R-:W0:Y:S01]  /*0b80*/  LDC.64 R24, c[0x0][0x628] ;  /* 0x00018a00ff187b82 */ /* 0x000e220000000a00 */
[----:B------:R-:W-:Y:S02]  /*0b90*/  IMAD.MOV.U32 R8, RZ, RZ, R22 ;  /* 0x000000ffff087224 */ /* 0x000fe400078e0016 */
[----:B------:R-:W-:-:S05]  /*0ba0*/  IMAD.MOV.U32 R9, RZ, RZ, R19 ;  /* 0x000000ffff097224 */ /* 0x000fca00078e0013 */
[----:B------:R-:W1:Y:S08]  /*0bb0*/  LDC R0, c[0x0][0x630] ;  /* 0x00018c00ff007b82 */ /* 0x000e700000000800 */
[----:B------:R-:W2:Y:S01]  /*0bc0*/  LDC.64 R26, c[0x0][0x620] ;  /* 0x00018800ff1a7b82 */ /* 0x000ea20000000a00 */
[----:B0-----:R-:W-:-:S04]  /*0bd0*/  ISETP.NE.U32.AND P0, PT, R24, RZ, PT ;  /* 0x000000ff1800720c */ /* 0x001fc80003f05070 */
[----:B------:R-:W-:-:S13]  /*0be0*/  ISETP.NE.AND.EX P0, PT, R25, RZ, PT, P0 ;  /* 0x000000ff1900720c */ /* 0x000fda0003f05300 */
[----:B-12---:R-:W-:Y:S05]  /*0bf0*/  @!P0 BRA `(.L_x_10) ;  /* 0x0000000000288947 */ /* 0x006fea0003800000 */
[----:B------:R-:W0:Y:S02]  /*0c00*/  LDC R13, c[0x0][0x634] ;  /* 0x00018d00ff0d7b82 */ /* 0x000e240000000800 */
[----:B0-----:R-:W-:-:S05]  /*0c10*/  IADD3 R13, P0, R22, R13, RZ ;  /* 0x0000000d160d7210 */ /* 0x001fca0007f1e0ff */
[----:B------:R-:W-:-:S04]  /*0c20*/  IMAD.X R15, RZ, RZ, R19, P0 ;  /* 0x000000ffff0f7224 */ /* 0x000fc800000e0613 */
[----:B------:R-:W-:-:S04]  /*0c30*/  IMAD.WIDE.U32 R8, R15, R24, RZ ;  /* 0x000000180f087225 */ /* 0x000fc800078e00ff */
[----:B------:R-:W-:-:S04]  /*0c40*/  IMAD.WIDE.U32 R10, P0, R13, R25, R8 ;  /* 0x000000190d0a7225 */ /* 0x000fc80007800008 */
[----:B------:R-:W-:-:S04]  /*0c50*/  IMAD.WIDE.U32 R8, R13, R24, RZ ;  /* 0x000000180d087225 */ /* 0x000fc800078e00ff */
[----:B------:R-:W-:Y:S01]  /*0c60*/  IMAD.X R13, RZ, RZ, RZ, P0 ;  /* 0x000000ffff0d7224 */ /* 0x000fe200000e06ff */
[----:B------:R-:W-:Y:S01]  /*0c70*/  IADD3 RZ, P0, R9, R10, RZ ;  /* 0x0000000a09ff7210 */ /* 0x000fe20007f1e0ff */
[----:B------:R-:W-:-:S04]  /*0c80*/  IMAD.MOV.U32 R12, RZ, RZ, R11 ;  /* 0x000000ffff0c7224 */ /* 0x000fc800078e000b */
[----:B------:R-:W-:-:S08]  /*0c90*/  IMAD.WIDE.U32.X R8, R15, R25, R12, P0 ;  /* 0x000000190f087225 */ /* 0x000fd000000e040c */
.L_x_10:
[----:B------:R-:W0:Y:S01]  /*0ca0*/  LDC.64 R24, c[0x0][0x640] ;  /* 0x00019000ff187b82 */ /* 0x000e220000000a00 */
[-CC-:B------:R-:W-:Y:S01]  /*0cb0*/  SHF.R.U64 R28, R8, R0.reuse, R9.reuse ;  /* 0x00000000081c7219 */ /* 0x180fe20000001209 */
[----:B------:R-:W-:Y:S01]  /*0cc0*/  IMAD.MOV.U32 R18, RZ, RZ, R22 ;  /* 0x000000ffff127224 */ /* 0x000fe200078e0016 */
[----:B------:R-:W-:Y:S01]  /*0cd0*/  SHF.R.U32.HI R0, RZ, R0, R9 ;  /* 0x00000000ff007219 */ /* 0x000fe20000011609 */
[----:B------:R-:W-:Y:S01]  /*0ce0*/  IMAD.MOV.U32 R21, RZ, RZ, 0x1 ;  /* 0x00000001ff157424 */ /* 0x000fe200078e00ff */
[----:B------:R-:W-:-:S03]  /*0cf0*/  IADD3 R5, P0, RZ, -R28, RZ ;  /* 0x8000001cff057210 */ /* 0x000fc60007f1e0ff */
[----:B------:R-:W1:Y:S02]  /*0d00*/  LDC R6, c[0x0][0x618] ;  /* 0x00018600ff067b82 */ /* 0x000e640000000800 */
[----:B------:R-:W-:-:S04]  /*0d10*/  IMAD.X R9, RZ, RZ, ~R0, P0 ;  /* 0x000000ffff097224 */ /* 0x000fc800000e0e00 */
[-C--:B------:R-:W-:Y:S02]  /*0d20*/  IMAD R0, R9, R26.reuse, RZ ;  /* 0x0000001a09007224 */ /* 0x080fe400078e02ff */
[----:B------:R-:W2:Y:S01]  /*0d30*/  LDC R11, c[0x0][0x608] ;  /* 0x00018200ff0b7b82 */ /* 0x000ea20000000800 */
[----:B------:R-:W-:-:S04]  /*0d40*/  IMAD.WIDE.U32 R8, R5, R26, R18 ;  /* 0x0000001a05087225 */ /* 0x000fc800078e0012 */
[----:B------:R-:W-:Y:S02]  /*0d50*/  IMAD R5, R5, R27, R0 ;  /* 0x0000001b05057224 */ /* 0x000fe400078e0200 */
[----:B------:R-:W-:Y:S01]  /*0d60*/  IMAD R26, R7, R20, R4 ;  /* 0x00000014071a7224 */ /* 0x000fe200078e0204 */
[----:B------:R-:W3:Y:S01]  /*0d70*/  LDC R12, c[0x0][0x658] ;  /* 0x00019600ff0c7b82 */ /* 0x000ee20000000800 */
[----:B0-----:R-:W-:Y:S01]  /*0d80*/  ISETP.NE.U32.AND P0, PT, R24, RZ, PT ;  /* 0x000000ff1800720c */ /* 0x001fe20003f05070 */
[----:B------:R-:W-:Y:S02]  /*0d90*/  IMAD.IADD R5, R9, 0x1, R5 ;  /* 0x0000000109057824 */ /* 0x000fe400078e0205 */
[----:B------:R-:W-:Y:S01]  /*0da0*/  IMAD.MOV.U32 R9, RZ, RZ, -0x1 ;  /* 0xffffffffff097424 */ /* 0x000fe200078e00ff */
[----:B------:R-:W-:-:S03]  /*0db0*/  ISETP.NE.AND.EX P0, PT, R25, RZ, PT, P0 ;  /* 0x000000ff1900720c */ /* 0x000fc60003f05300 */
[----:B------:R-:W0:Y:S01]  /*0dc0*/  LDC R15, c[0x0][0x600] ;  /* 0x00018000ff0f7b82 */ /* 0x000e220000000800 */
[-CC-:B-1----:R-:W-:Y:S02]  /*0dd0*/  SHF.R.U64 R13, R8, R6.reuse, R5.reuse ;  /* 0x00000006080d7219 */ /* 0x182fe40000001205 */
[----:B------:R-:W-:-:S05]  /*0de0*/  SHF.R.U32.HI R0, RZ, R6, R5 ;  /* 0x00000006ff007219 */ /* 0x000fca0000011605 */
[----:B------:R-:W1:Y:S01]  /*0df0*/  LDC R14, c[0x0][0x648] ;  /* 0x00019200ff0e7b82 */ /* 0x000e620000000800 */
[-CC-:B--2---:R-:W-:Y:S02]  /*0e00*/  SHF.R.U64 R27, R13, R11.reuse, R0.reuse ;  /* 0x0000000b0d1b7219 */ /* 0x184fe40000001200 */
[----:B------:R-:W-:-:S05]  /*0e10*/  SHF.R.U32.HI R5, RZ, R11, R0 ;  /* 0x0000000bff057219 */ /* 0x000fca0000011600 */
[----:B------:R-:W2:Y:S01]  /*0e20*/  LDC R18, c[0x0][0x638] ;  /* 0x00018e00ff127b82 */ /* 0x000ea20000000800 */
[-CC-:B---3--:R-:W-:Y:S02]  /*0e30*/  SHF.R.U64 R20, R27, R12.reuse, R5.reuse ;  /* 0x0000000c1b147219 */ /* 0x188fe40000001205 */
[-C--:B------:R-:W-:Y:S02]  /*0e40*/  SHF.L.U32 R0, R9, R12.reuse, RZ ;  /* 0x0000000c09007219 */ /* 0x080fe400000006ff */
[----:B------:R-:W-:Y:S01]  /*0e50*/  SHF.R.U32.HI R5, RZ, R12, R5 ;  /* 0x0000000cff057219 */ /* 0x000fe20000011605 */
[----:B------:R-:W-:Y:S01]  /*0e60*/  IMAD.MOV.U32 R4, RZ, RZ, R20 ;  /* 0x000000ffff047224 */ /* 0x000fe200078e0014 */
[----:B------:R-:W-:Y:S01]  /*0e70*/  LOP3.LUT R10, RZ, R0, RZ, 0x33, !PT ;  /* 0x00000000ff0a7212 */ /* 0x000fe200078e33ff */
[----:B------:R-:W3:Y:S01]  /*0e80*/  LDC R23, c[0x0][0x610] ;  /* 0x00018400ff177b82 */ /* 0x000ee20000000800 */
[----:B------:R-:W-:Y:S05]  /*0e90*/  @!P0 BRA `(.L_x_11) ;  /* 0x0000000000288947 */ /* 0x000fea0003800000 */
[----:B------:R-:W4:Y:S02]  /*0ea0*/  LDC R9, c[0x0][0x64c] ;  /* 0x00019300ff097b82 */ /* 0x000f240000000800 */
[----:B----4-:R-:W-:-:S05]  /*0eb0*/  IADD3 R9, P0, R20, R9, RZ ;  /* 0x0000000914097210 */ /* 0x010fca0007f1e0ff */
        /* <DEDUP_REMOVED lines=8> */
.L_x_11:
[----:B-1----:R-:W-:Y:S01]  /*0f40*/  SHF.R.U64 R4, R4, R14, R5 ;  /* 0x0000000e04047219 */ /* 0x002fe20000001205 */
[----:B0-----:R-:W-:Y:S01]  /*0f50*/  VIADD R6, R15, 0xffffffff ;  /* 0xffffffff0f067836 */ /* 0x001fe20000000000 */
[----:B------:R-:W-:Y:S02]  /*0f60*/  SHF.L.U32 R0, R21, R12, RZ ;  /* 0x0000000c15007219 */ /* 0x000fe400000006ff */
[----:B------:R-:W-:Y:S01]  /*0f70*/  LOP3.LUT R5, R27, R10, RZ, 0xc0, !PT ;  /* 0x0000000a1b057212 */ /* 0x000fe200078ec0ff */
[----:B------:R-:W-:Y:S01]  /*0f80*/  IMAD.MOV R7, RZ, RZ, -R4 ;  /* 0x000000ffff077224 */ /* 0x000fe200078e0a04 */
[----:B------:R-:W-:Y:S02]  /*0f90*/  SEL R3, R3, R26, !P1 ;  /* 0x0000001a03037207 */ /* 0x000fe40004800000 */
[----:B------:R-:W-:Y:S01]  /*0fa0*/  LOP3.LUT R6, R13, R6, RZ, 0xc0, !PT ;  /* 0x000000060d067212 */ /* 0x000fe200078ec0ff */
[----:B------:R-:W-:Y:S02]  /*0fb0*/  IMAD R4, R0, R4, R5 ;  /* 0x0000000400047224 */ /* 0x000fe400078e0205 */
[----:B--2---:R-:W-:-:S02]  /*0fc0*/  IMAD R0, R7, R18, R20 ;  /* 0x0000001207007224 */ /* 0x004fc400078e0214 */
[----:B---3--:R-:W-:Y:S02]  /*0fd0*/  IMAD R3, R4, R23, R3 ;  /* 0x0000001704037224 */ /* 0x008fe400078e0203 */
[----:B------:R-:W-:Y:S02]  /*0fe0*/  IMAD R4, R0, R15, R6 ;  /* 0x0000000f00047224 */ /* 0x000fe400078e0206 */
[----:B------:R-:W-:Y:S02]  /*0ff0*/  IMAD.MOV.U32 R5, RZ, RZ, 0x1 ;  /* 0x00000001ff057424 */ /* 0x000fe400078e00ff */
[----:B------:R-:W-:Y:S01]  /*1000*/  IMAD.MOV.U32 R18, RZ, RZ, R28 ;  /* 0x000000ffff127224 */ /* 0x000fe200078e001c */
[----:B------:R-:W-:Y:S02]  /*1010*/  SEL R23, R4, R3, !P1 ;  /* 0x0000000304177207 */ /* 0x000fe40004800000 */
[----:B------:R-:W-:Y:S02]  /*1020*/  SEL R3, R3, R4, !P1 ;  /* 0x0000000403037207 */ /* 0x000fe40004800000 */
[----:B------:R-:W-:-:S03]  /*1030*/  PRMT R0, R5, 0x7610, R0 ;  /* 0x0000761005007816 */ /* 0x000fc60000000000 */
[----:B------:R0:W-:Y:S04]  /*1040*/  STL [R1], R3 ;  /* 0x0000000301007387 */ /* 0x0001e80000100800 */
.L_x_9:
[----:B------:R-:W-:-:S08]  /*1050*/  NOP ;  /* 0x0000000000007918 */ /* 0x000fd00000000000 */
[----:B------:R-:W1:Y:S02]  /*1060*/  USETMAXREG.TRY_ALLOC.CTAPOOL UP0, 0xe8 ;  /* 0x000000e8000079c8 */ /* 0x000e640008000600 */
[----:B-1----:R-:W-:-:S13]  /*1070*/  PLOP3.LUT P0, PT, PT, PT, UP0, 0x80, 0x0 ;  /* 0x000000000000781c */ /* 0x002fda0003f0f008 */
[----:B------:R-:W-:Y:S05]  /*1080*/  @!P0 BRA `(.L_x_9) ;  /* 0xfffffffc00f08947 */ /* 0x000fea000383ffff */
[----:B------:R-:W-:Y:S01]  /*1090*/  ULDC.64 UR4, c[0x0][0x598] ;  /* 0x0001660000047ab9 */ /* 0x000fe20000000a00 */
[----:B------:R-:W-:Y:S01]  /*10a0*/  ULDC.64 UR36, c[0x0][0x208] ;  /* 0x0000820000247ab9 */ /* 0x000fe20000000a00 */
[----:B------:R-:W-:-:S04]  /*10b0*/  ISETP.NE.U32.AND P0, PT, RZ, UR4, PT ;  /* 0x00000004ff007c0c */ /* 0x000fc8000bf05070 */
[----:B------:R-:W-:-:S13]  /*10c0*/  ISETP.NE.AND.EX P0, PT, RZ, UR5, PT, P0 ;  /* 0x00000005ff007c0c */ /* 0x000fda000bf05300 */
[----:B------:R-:W-:Y:S05]  /*10d0*/  @!P0 BRA `(.L_x_12) ;  /* 0x00000000001c8947 */ /* 0x000fea0003800000 */
[----:B------:R-:W1:Y:S02]  /*10e0*/  LDC.64 R4, c[0x0][0x598] ;  /* 0x00016600ff047b82 */ /* 0x000e640000000a00 */
[----:B-1----:R-:W2:Y:S02]  /*10f0*/  LDG.E.64 R4, desc[UR36][R4.64] ;  /* 0x0000002404047981 */ /* 0x002ea4000c1e1b00 */
[----:B--2---:R-:W-:-:S04]  /*1100*/  ISETP.NE.U32.AND P0, PT, R4, RZ, PT ;  /* 0x000000ff0400720c */ /* 0x004fc80003f05070 */
[----:B------:R-:W-:-:S13]  /*1110*/  ISETP.NE.AND.EX P0, PT, R5, RZ, PT, P0 ;  /* 0x000000ff0500720c */ /* 0x000fda0003f05300 */
[----:B------:R-:W-:Y:S05]  /*1120*/  @!P0 BRA `(.L_x_12) ;  /* 0x0000000000088947 */ /* 0x000fea0003800000 */
[----:B------:R1:W5:Y:S01]  /*1130*/  LD.E R169, desc[UR36][R4.64] ;  /* 0x0000002404a97980 */ /* 0x000362000c101900 */
[----:B------:R-:W-:Y:S05]  /*1140*/  BRA `(.L_x_13) ;  /* 0x0000000000247947 */ /* 0x000fea0003800000 */
.L_x_12:
[----:B------:R-:W-:Y:S02]  /*1150*/  ULDC.64 UR4, c[0x0][0x588] ;  /* 0x0001620000047ab9 */ /* 0x000fe40000000a00 */
[----:B------:R-:W-:-:S04]  /*1160*/  ISETP.NE.U32.AND P0, PT, RZ, UR4, PT ;  /* 0x00000004ff007c0c */ /* 0x000fc8000bf05070 */
[----:B------:R-:W-:-:S13]  /*1170*/  ISETP.NE.AND.EX P0, PT, RZ, UR5, PT, P0 ;  /* 0x00000005ff007c0c */ /* 0x000fda000bf05300 */
[----:B------:R-:W-:Y:S05]  /*1180*/  @!P0 BRA `(.L_x_14) ;  /* 0x00000000000c8947 */ /* 0x000fea0003800000 */
[----:B------:R-:W1:Y:S02]  /*1190*/  LDC.64 R4, c[0x0][0x588] ;  /* 0x00016200ff047b82 */ /* 0x000e640000000a00 */
[----:B-1----:R2:W5:Y:S01]  /*11a0*/  LDG.E R169, desc[UR36][R4.64] ;  /* 0x0000002404a97981 */ /* 0x002562000c1e1900 */
[----:B------:R-:W-:Y:S05]  /*11b0*/  BRA `(.L_x_13) ;  /* 0x0000000000087947 */ /* 0x000fea0003800000 */
.L_x_14:
[----:B------:R-:W-:Y:S02]  /*11c0*/  ULDC UR4, c[0x0][0x580] ;  /* 0x0001600000047ab9 */ /* 0x000fe40000000800 */
[----:B------:R-:W-:-:S07]  /*11d0*/  IMAD.U32 R169, RZ, RZ, UR4 ;  /* 0x00000004ffa97e24 */ /* 0x000fce000f8e00ff */
.L_x_13:
[----:B------:R-:W-:Y:S02]  /*11e0*/  ULDC.64 UR4, c[0x0][0x5a0] ;  /* 0x0001680000047ab9 */ /* 0x000fe40000000a00 */
[----:B------:R-:W-:-:S04]  /*11f0*/  ISETP.NE.U32.AND P0, PT, RZ, UR4, PT ;  /* 0x00000004ff007c0c */ /* 0x000fc8000bf05070 */
[----:B------:R-:W-:-:S13]  /*1200*/  ISETP.NE.AND.EX P0, PT, RZ, UR5, PT, P0 ;  /* 0x00000005ff007c0c */ /* 0x000fda000bf05300 */
[----:B------:R-:W-:Y:S05]  /*1210*/  @!P0 BRA `(.L_x_15) ;  /* 0x00000000001c8947 */ /* 0x000fea0003800000 */
[----:B-12---:R-:W1:Y:S02]  /*1220*/  LDC.64 R4, c[0x0][0x5a0] ;  /* 0x00016800ff047b82 */ /* 0x006e640000000a00 */
[----:B-1----:R-:W2:Y:S02]  /*1230*/  LDG.E.64 R4, desc[UR36][R4.64] ;  /* 0x0000002404047981 */ /* 0x002ea4000c1e1b00 */
[----:B--2---:R-:W-:-:S04]  /*1240*/  ISETP.NE.U32.AND P0, PT, R4, RZ, PT ;  /* 0x000000ff0400720c */ /* 0x004fc80003f05070 */
[----:B------:R-:W-:-:S13]  /*1250*/  ISETP.NE.AND.EX P0, PT, R5, RZ, PT, P0 ;  /* 0x000000ff0500720c */ /* 0x000fda0003f05300 */
[----:B------:R-:W-:Y:S05]  /*1260*/  @!P0 BRA `(.L_x_15) ;  /* 0x0000000000088947 */ /* 0x000fea0003800000 */
[----:B------:R1:W5:Y:S01]  /*1270*/  LD.E R168, desc[UR36][R4.64] ;  /* 0x0000002404a87980 */ /* 0x000362000c101900 */
[----:B------:R-:W-:Y:S05]  /*1280*/  BRA `(.L_x_16) ;  /* 0x0000000000247947 */ /* 0x000fea0003800000 */
.L_x_15:
[----:B------:R-:W-:Y:S02]  /*1290*/  ULDC.64 UR4, c[0x0][0x590] ;  /* 0x0001640000047ab9 */ /* 0x000fe40000000a00 */
[----:B------:R-:W-:-:S04]  /*12a0*/  ISETP.NE.U32.AND P0, PT, RZ, UR4, PT ;  /* 0x00000004ff007c0c */ /* 0x000fc8000bf05070 */
[----:B------:R-:W-:-:S13]  /*12b0*/  ISETP.NE.AND.EX P0, PT, RZ, UR5, PT, P0 ;  /* 0x00000005ff007c0c */ /* 0x000fda000bf05300 */
[----:B------:R-:W-:Y:S05]  /*12c0*/  @!P0 BRA `(.L_x_17) ;  /* 0x00000000000c8947 */ /* 0x000fea0003800000 */
[----:B-12---:R-:W1:Y:S02]  /*12d0*/  LDC.64 R4, c[0x0][0x590] ;  /* 0x00016400ff047b82 */ /* 0x006e640000000a00 */
[----:B-1----:R2:W5:Y:S01]  /*12e0*/  LDG.E R168, desc[UR36][R4.64] ;  /* 0x0000002404a87981 */ /* 0x002562000c1e1900 */
[----:B------:R-:W-:Y:S05]  /*12f0*/  BRA `(.L_x_16) ;  /* 0x0000000000087947 */ /* 0x000fea0003800000 */
.L_x_17:
[----:B------:R-:W-:Y:S02]  /*1300*/  ULDC UR4, c[0x0][0x584] ;  /* 0x0001610000047ab9 */ /* 0x000fe40000000800 */
[----:B------:R-:W-:-:S07]  /*1310*/  IMAD.U32 R168, RZ, RZ, UR4 ;  /* 0x00000004ffa87e24 */ /* 0x000fce000f8e00ff */
.L_x_16:
[----:B------:R-:W-:-:S13]  /*1320*/  LOP3.LUT P0, RZ, R0, 0xff, RZ, 0xc0, !PT ;  /* 0x000000ff00ff7812 */ /* 0x000fda000780c0ff */
[----:B------:R-:W-:Y:S05]  /*1330*/  @!P0 EXIT ;  /* 0x000000000000894d */ /* 0x000fea0003800000 */
[----:B------:R-:W-:Y:S01]  /*1340*/  ULDC UR4, c[0x0][0x28c] ;  /* 0x0000a30000047ab9 */ /* 0x000fe20000000800 */
[----:B------:R-:W-:Y:S01]  /*1350*/  LOP3.LUT R172, R2, 0x1, RZ, 0xfc, !PT ;  /* 0x0000000102ac7812 */ /* 0x000fe200078efcff */
[----:B------:R-:W-:Y:S01]  /*1360*/  UIADD3 UR4, UR4, 0xf, URZ ;  /* 0x0000000f04047890 */ /* 0x000fe2000fffe03f */
[----:B------:R-:W-:Y:S01]  /*1370*/  UMOV UR38, URZ ;  /* 0x0000003f00267c82 */ /* 0x000fe20008000000 */
[----:B------:R-:W-:Y:S02]  /*1380*/  UMOV UR39, URZ ;  /* 0x0000003f00277c82 */ /* 0x000fe40008000000 */
[----:B------:R-:W-:-:S04]  /*1390*/  USHF.R.S32.HI UR5, URZ, 0x1f, UR4 ;  /* 0x0000001f3f057899 */ /* 0x000fc80008011404 */
[----:B------:R-:W-:-:S04]  /*13a0*/  ULEA.HI UR5, UR5, UR4, URZ, 0x4 ;  /* 0x0000000405057291 */ /* 0x000fc8000f8f203f */
[----:B------:R-:W-:-:S12]  /*13b0*/  USHF.R.S32.HI UR40, URZ, 0x4, UR5 ;  /* 0x000000043f287899 */ /* 0x000fd80008011405 */
.L_x_275:
[----:B---3--:R-:W3:Y:S01]  /*13c0*/  S2R R0, SR_TID.X ;  /* 0x0000000000007919 */ /* 0x008ee20000002100 */
[----:B----4-:R-:W4:Y:S01]  /*13d0*/  S2UR UR6, SR_CgaCtaId ;  /* 0x00000000000679c3 */ /* 0x010f220000008800 */
[----:B------:R-:W-:Y:S02]  /*13e0*/  UMOV UR41, 0x400 ;  /* 0x0000040000297882 */ /* 0x000fe40000000000 */
[----:B----4-:R-:W-:Y:S01]  /*13f0*/  ULEA UR41, UR6, UR41, 0x18 ;  /* 0x0000002906297291 */ /* 0x010fe2000f8ec03f */
[----:B---3--:R-:W-:-:S04]  /*1400*/  LOP3.LUT R0, R0, 0x80, RZ, 0xc0, !PT ;  /* 0x0000008000007812 */ /* 0x008fc800078ec0ff */
[----:B------:R-:W-:-:S06]  /*1410*/  SHF.R.U32.HI R0, RZ, 0x7, R0 ;  /* 0x00000007ff007819 */ /* 0x000fcc0000011600 */
[----:B------:R-:W3:Y:S02]  /*1420*/  SHFL.IDX PT, R0, R0, RZ, 0x1f ;  /* 0x00001fff00007589 */ /* 0x000ee400000e0000 */
[----:B---3--:R-:W-:-:S13]  /*1430*/  R2UR UR4, R0 ;  /* 0x00000000000472ca */ /* 0x008fda00000e0000 */
[----:B------:R-:W-:-:S04]  /*1440*/  ULEA.HI UR5, UR4, UR4, URZ, 0x1 ;  /* 0x0000000404057291 */ /* 0x000fc8000f8f083f */
[----:B------:R-:W-:-:S04]  /*1450*/  ULOP3.LUT UR5, UR5, 0x1ffffe, URZ, 0xc0, !UPT ;  /* 0x001ffffe05057892 */ /* 0x000fc8000f8ec03f */
[----:B------:R-:W-:-:S03]  /*1460*/  UIADD3 UR5, UR4, -UR5, URZ ;  /* 0x8000000504057290 */ /* 0x000fc6000fffe03f */
[----:B------:R-:W-:Y:S01]  /*1470*/  ULDC UR4, c[0x0][0x28c] ;  /* 0x0000a30000047ab9 */ /* 0x000fe20000000800 */
[----:B------:R-:W-:Y:S01]  /*1480*/  ULEA UR5, UR5, UR41, 0xb ;  /* 0x0000002905057291 */ /* 0x000fe2000f8e583f */
[----:B------:R-:W-:-:S03]  /*1490*/  ISETP.LT.AND P0, PT, RZ, UR4, PT ;  /* 0x00000004ff007c0c */ /* 0x000fc6000bf01270 */
[----:B------:R-:W-:-:S04]  /*14a0*/  UIADD3 UR5, UR5, 0x200, URZ ;  /* 0x0000020005057890 */ /* 0x000fc8000fffe03f */
[----:B------:R-:W-:-:S04]  /*14b0*/  USHF.R.U32.HI UR5, URZ, 0x4, UR5 ;  /* 0x000000043f057899 */ /* 0x000fc80008011605 */
[----:B------:R-:W-:Y:S02]  /*14c0*/  ULOP3.LUT UR42, UR5, 0x3fff, URZ, 0xc0, !UPT ;  /* 0x00003fff052a7892 */ /* 0x000fe4000f8ec03f */
[----:B-12---:R-:W-:Y:S10]  /*14d0*/  @P0 BRA `(.L_x_18) ;  /* 0x0000000000400947 */ /* 0x006ff40003800000 */
[----:B------:R-:W-:Y:S01]  /*14e0*/  MOV R0, 0x0 ;  /* 0x0000000000007802 */ /* 0x000fe20000000f00 */
[----:B------:R-:W-:Y:S01]  /*14f0*/  ULDC.64 UR4, c[0x4][0x68] ;  /* 0x01001a0000047ab9 */ /* 0x000fe20000000a00 */
[----:B------:R-:W-:Y:S01]  /*1500*/  ULDC.64 UR6, c[0x4][0x8] ;  /* 0x0100020000067ab9 */ /* 0x000fe20000000a00 */
[----:B-12---:R-:W-:Y:S01]  /*1510*/  IMAD.U32 R4, RZ, RZ, UR4 ;  /* 0x00000004ff047e24 */ /* 0x006fe2000f8e00ff */
[----:B------:R1:W2:Y:S01]  /*1520*/  LDC.64 R14, c[0x4][R0] ;  /* 0x01000000000e7b82 */ /* 0x0002a20000000a00 */
[----:B------:R-:W-:Y:S01]  /*1530*/  IMAD.U32 R5, RZ, RZ, UR5 ;  /* 0x00000005ff057e24 */ /* 0x000fe2000f8e00ff */
[----:B------:R-:W-:Y:S01]  /*1540*/  ULDC.64 UR4, c[0x4][0x70] ;  /* 0x01001c0000047ab9 */ /* 0x000fe20000000a00 */
[----:B------:R-:W-:Y:S02]  /*1550*/  IMAD.U32 R10, RZ, RZ, UR6 ;  /* 0x00000006ff0a7e24 */ /* 0x000fe4000f8e00ff */
[----:B------:R-:W-:Y:S02]  /*1560*/  IMAD.U32 R6, RZ, RZ, UR4 ;  /* 0x00000004ff067e24 */ /* 0x000fe4000f8e00ff */
[----:B------:R-:W-:-:S02]  /*1570*/  IMAD.U32 R7, RZ, RZ, UR5 ;  /* 0x00000005ff077e24 */ /* 0x000fc4000f8e00ff */
[----:B------:R-:W-:Y:S02]  /*1580*/  IMAD.U32 R11, RZ, RZ, UR7 ;  /* 0x00000007ff0b7e24 */ /* 0x000fe4000f8e00ff */
[----:B------:R-:W-:Y:S02]  /*1590*/  IMAD.MOV.U32 R8, RZ, RZ, 0x1e1 ;  /* 0x000001e1ff087424 */ /* 0x000fe400078e00ff */
[----:B------:R-:W-:Y:S02]  /*15a0*/  IMAD.MOV.U32 R12, RZ, RZ, 0x1 ;  /* 0x00000001ff0c7424 */ /* 0x000fe400078e00ff */
[----:B-1----:R-:W-:-:S07]  /*15b0*/  IMAD.MOV.U32 R13, RZ, RZ, RZ ;  /* 0x000000ffff0d7224 */ /* 0x002fce00078e00ff */
[----:B------:R-:W-:-:S07]  /*15c0*/  LEPC R20, `(.L_x_18) ;  /* 0x000000001014794e */ /* 0x000fce0000000000 */
[----:B0-2--5:R-:W-:Y:S05]  /*15d0*/  CALL.ABS.NOINC R14 ;  /* 0x000000000e007343 */ /* 0x025fea0003c00000 */
.L_x_18:
[----:B------:R-:W-:-:S13]  /*15e0*/  ISETP.NE.AND P0, PT, R172, 0x3, PT ;  /* 0x00000003ac00780c */ /* 0x000fda0003f05270 */
[----:B------:R-:W-:Y:S05]  /*15f0*/  @!P0 BRA `(.L_x_19) ;  /* 0x0000000000048947 */ /* 0x000fea0003800000 */
[----:B------:R-:W-:Y:S01]  /*1600*/  BPT.TRAP 0x1 ;  /* 0x000000040000795c */ /* 0x000fe20000300000 */
.L_x_19:
[----:B0-----:R-:W-:Y:S02]  /*1610*/  IMAD.U32 R3, RZ, RZ, UR39 ;  /* 0x00000027ff037e24 */ /* 0x001fe4000f8e00ff */
[----:B------:R-:W-:-:S03]  /*1620*/  IMAD.U32 R0, RZ, RZ, UR38 ;  /* 0x00000026ff007e24 */ /* 0x000fc6000f8e00ff */
[----:B------:R-:W-:Y:S02]  /*1630*/  LEA R3, R3, UR41, 0x3 ;  /* 0x0000002903037c11 */ /* 0x000fe4000f8e18ff */
[----:B------:R-:W-:-:S04]  /*1640*/  SHF.L.U32 R0, R0, 0x1f, RZ ;  /* 0x0000001f00007819 */ /* 0x000fc800000006ff */
[----:B------:R0:W3:Y:S01]  /*1650*/  SYNCS.PHASECHK.TRANS64.TRYWAIT P1, [R3+URZ], R0 ;  /* 0x00000000030075a7 */ /* 0x0000e2000802017f */
[----:B------:R-:W-:Y:S05]  /*1660*/  @!P0 BRA `(.L_x_20) ;  /* 0x0000000000048947 */ /* 0x000fea0003800000 */
[----:B------:R-:W-:Y:S01]  /*1670*/  BPT.TRAP 0x1 ;  /* 0x000000040000795c */ /* 0x000fe20000300000 */
.L_x_20:
[----:B---3--:R-:W-:Y:S05]  /*1680*/  @P1 BRA `(.L_x_21) ;  /* 0x0000000000081947 */ /* 0x008fea0003800000 */
[----:B------:R-:W3:Y:S02]  /*1690*/  SYNCS.PHASECHK.TRANS64.TRYWAIT P1, [R3+URZ], R0 ;  /* 0x00000000030075a7 */ /* 0x000ee4000802017f */
[----:B---3--:R-:W-:Y:S05]  /*16a0*/  @!P1 BRA `(.L_x_22) ;  /* 0x000000d4006c9947 */ /* 0x008fea0003800000 */
.L_x_21:
[----:B------:R-:W-:-:S04]  /*16b0*/  UISETP.LT.AND UP0, UPT, UR40, 0x1, UPT ;  /* 0x000000012800788c */ /* 0x000fc8000bf01270 */
[----:B------:R-:W-:-:S06]  /*16c0*/  USEL UR4, UR40, 0x1, UP0 ;  /* 0x0000000128047887 */ /* 0x000fcc0008000000 */
[----:B0--3--:R-:W-:Y:S01]  /*16d0*/  IMAD.U32 R0, RZ, RZ, UR4 ;  /* 0x00000004ff007e24 */ /* 0x009fe2000f8e00ff */
[----:B------:R-:W-:Y:S05]  /*16e0*/  WARPSYNC.ALL ;  /* 0x0000000000007948 */ /* 0x000fea0003800000 */
[----:B------:R-:W-:-:S04]  /*16f0*/  IADD3 R0, -R0, UR40, RZ ;  /* 0x0000002800007c10 */ /* 0x000fc8000fffe1ff */
[----:B------:R-:W-:Y:S01]  /*1700*/  ISETP.GE.AND P1, PT, R0, 0x1, PT ;  /* 0x000000010000780c */ /* 0x000fe20003f26270 */
[----:B------:R-:W-:Y:S01]  /*1710*/  UIADD3 UR4, UR41, 0x2d200, URZ ;  /* 0x0002d20029047890 */ /* 0x000fe2000fffe03f */
[----:B------:R-:W-:Y:S01]  /*1720*/  WARPGROUP.ARRIVE ;  /* 0x00000000000079c5 */ /* 0x000fe20000000000 */
[----:B------:R-:W-:Y:S02]  /*1730*/  ULOP3.LUT UR42, UR42, 0x10000, URZ, 0xfc, !UPT ;  /* 0x000100002a2a7892 */ /* 0x000fe4000f8efc3f */
[----:B------:R-:W-:Y:S02]  /*1740*/  USHF.R.U32.HI UR4, URZ, 0x4, UR4 ;  /* 0x000000043f047899 */ /* 0x000fe40008011604 */
[----:B------:R-:W-:Y:S02]  /*1750*/  UIMAD UR8, UR39, 0x300, UR42 ;  /* 0x00000300270878a4 */ /* 0x000fe4000f8e022a */
[----:B------:R-:W-:Y:S01]  /*1760*/  ULOP3.LUT UR4, UR4, 0x3fff, URZ, 0xc0, !UPT ;  /* 0x00003fff04047892 */ /* 0x000fe2000f8ec03f */
[----:B------:R-:W-:Y:S01]  /*1770*/  UMOV UR5, 0xc0000010 ;  /* 0xc000001000057882 */ /* 0x000fe20000000000 */
[----:B------:R-:W-:-:S02]  /*1780*/  UMOV UR7, 0xc0000010 ;  /* 0xc000001000077882 */ /* 0x000fc40000000000 */
[----:B------:R-:W-:-:S03]  /*1790*/  ULOP3.LUT UR10, UR4, 0x10000, URZ, 0xfc, !UPT ;  /* 0x00010000040a7892 */ /* 0x000fc6000f8efc3f */
[----:B------:R-:W-:Y:S01]  /*17a0*/  UMOV UR4, UR8 ;  /* 0x0000000800047c82 */ /* 0x000fe20008000000 */
[----:B------:R-:W-:-:S09]  /*17b0*/  UIMAD UR6, UR39, 0xc0, UR10 ;  /* 0x000000c0270678a4 */ /* 0x000fd2000f8e020a */
[----:B------:R-:W-:Y:S01]  /*17c0*/  HGMMA.64x96x16.F32 R120, gdesc[UR4], RZ, !UPT, gsb0 ;  /* 0x01600000047879f0 */ /* 0x000fe2000c0008ff */
[----:B------:R-:W-:Y:S01]  /*17d0*/  UIADD3 UR4, UR8, 0x100, URZ ;  /* 0x0000010008047890 */ /* 0x000fe2000fffe03f */
[----:B------:R-:W-:Y:S01]  /*17e0*/  UMOV UR5, 0xc0000010 ;  /* 0xc000001000057882 */ /* 0x000fe20000000000 */
[----:B------:R-:W-:Y:S02]  /*17f0*/  WARPGROUP.DEPBAR.LE gsb0, 0x0 ;  /* 0x00008000000079c5 */ /* 0x000fe40000010000 */
[----:B------:R-:W-:-:S06]  /*1800*/  WARPGROUP.ARRIVE ;  /* 0x00000000000079c5 */ /* 0x000fcc0000000000 */
[----:B------:R-:W-:Y:S01]  /*1810*/  HGMMA.64x96x16.F32 R72, gdesc[UR4], RZ, !UPT, gsb0 ;  /* 0x01600000044879f0 */ /* 0x000fe2000c0008ff */
[----:B------:R-:W-:Y:S01]  /*1820*/  UIADD3 UR4, UR8, 0x200, URZ ;  /* 0x0000020008047890 */ /* 0x000fe2000fffe03f */
[----:B------:R-:W-:Y:S01]  /*1830*/  UMOV UR5, 0xc0000010 ;  /* 0xc000001000057882 */ /* 0x000fe20000000000 */
[----:B------:R-:W-:Y:S02]  /*1840*/  WARPGROUP.DEPBAR.LE gsb0, 0x0 ;  /* 0x00008000000079c5 */ /* 0x000fe40000010000 */
[----:B------:R-:W-:-:S06]  /*1850*/  WARPGROUP.ARRIVE ;  /* 0x00000000000079c5 */ /* 0x000fcc0000000000 */
[----:B------:R-:W-:Y:S03]  /*1860*/  HGMMA.64x96x16.F32 R24, gdesc[UR4], RZ, !UPT, gsb0 ;  /* 0x01600000041879f0 */ /* 0x000fe6000c0008ff */
[----:B------:R-:W-:Y:S02]  /*1870*/  WARPGROUP.DEPBAR.LE gsb0, 0x0 ;  /* 0x00008000000079c5 */ /* 0x000fe40000010000 */
[----:B------:R-:W-:Y:S05]  /*1880*/  @!P1 BRA `(.L_x_23) ;  /* 0x0000000000e49947 */ /* 0x000fea0003800000 */
[----:B------:R-:W-:Y:S01]  /*1890*/  UIADD3 UR4, UR39, 0x1, URZ ;  /* 0x0000000127047890 */ /* 0x000fe2000fffe03f */
[----:B------:R-:W-:Y:S02]  /*18a0*/  IMAD.MOV.U32 R3, RZ, RZ, R0 ;  /* 0x000000ffff037224 */ /* 0x000fe400078e0000 */
[----:B-12---:R-:W-:Y:S01]  /*18b0*/  IMAD.U32 R4, RZ, RZ, UR39 ;  /* 0x00000027ff047e24 */ /* 0x006fe2000f8e00ff */
[----:B------:R-:W-:-:S04]  /*18c0*/  UISETP.NE.AND UP0, UPT, UR4, 0xf, UPT ;  /* 0x0000000f0400788c */ /* 0x000fc8000bf05270 */
[----:B------:R-:W-:Y:S02]  /*18d0*/  USEL UR5, URZ, 0x1, UP0 ;  /* 0x000000013f057887 */ /* 0x000fe40008000000 */
[----:B------:R-:W-:Y:S02]  /*18e0*/  USEL UR8, UR4, URZ, UP0 ;  /* 0x0000003f04087287 */ /* 0x000fe40008000000 */
[----:B------:R-:W-:-:S06]  /*18f0*/  ULOP3.LUT UR5, UR38, UR5, URZ, 0x3c, !UPT ;  /* 0x0000000526057292 */ /* 0x000fcc000f8e3c3f */
[----:B------:R-:W-:-:S07]  /*1900*/  IMAD.U32 R7, RZ, RZ, UR5 ;  /* 0x00000005ff077e24 */ /* 0x000fce000f8e00ff */
.L_x_30:
[----:B------:R-:W-:Y:S05]  /*1910*/  @!P0 BRA `(.L_x_24) ;  /* 0x0000000000048947 */ /* 0x000fea0003800000 */
[----:B------:R-:W-:Y:S01]  /*1920*/  BPT.TRAP 0x1 ;  /* 0x000000040000795c */ /* 0x000fe20000300000 */
.L_x_24:
[----:B------:R-:W-:Y:S01]  /*1930*/  ULEA UR4, UR8, UR41, 0x3 ;  /* 0x0000002908047291 */ /* 0x000fe2000f8e183f */
[----:B------:R-:W-:-:S08]  /*1940*/  SHF.L.U32 R5, R7, 0x1f, RZ ;  /* 0x0000001f07057819 */ /* 0x000fd000000006ff */
[----:B------:R0:W1:Y:S01]  /*1950*/  SYNCS.PHASECHK.TRANS64.TRYWAIT P1, [UR4], R5 ;  /* 0x00000005ff0075a7 */ /* 0x0000620008020144 */
[----:B------:R-:W-:Y:S05]  /*1960*/  @!P0 BRA `(.L_x_25) ;  /* 0x0000000000048947 */ /* 0x000fea0003800000 */
[----:B------:R-:W-:Y:S01]  /*1970*/  BPT.TRAP 0x1 ;  /* 0x000000040000795c */ /* 0x000fe20000300000 */
.L_x_25:
[----:B-1----:R-:W-:Y:S05]  /*1980*/  @P1 BRA `(.L_x_26) ;  /* 0x0000000000081947 */ /* 0x002fea0003800000 */
[----:B------:R-:W1:Y:S02]  /*1990*/  SYNCS.PHASECHK.TRANS64.TRYWAIT P1, [UR4], R5 ;  /* 0x00000005ff0075a7 */ /* 0x000e640008020144 */
[----:B-1----:R-:W-:Y:S05]  /*19a0*/  @!P1 BRA `(.L_x_27) ;  /* 0x000000d000c09947 */ /* 0x002fea0003800000 */
.L_x_26:
[----:B------:R-:W-:Y:S01]  /*19b0*/  UIMAD UR9, UR8, 0x300, UR42 ;  /* 0x00000300080978a4 */ /* 0x000fe2000f8e022a */
[----:B------:R-:W-:Y:S01]  /*19c0*/  WARPGROUP.ARRIVE ;  /* 0x00000000000079c5 */ /* 0x000fe20000000000 */
[----:B------:R-:W-:Y:S01]  /*19d0*/  UIMAD UR6, UR8, 0xc0, UR10 ;  /* 0x000000c0080678a4 */ /* 0x000fe2000f8e020a */
[----:B------:R-:W-:Y:S01]  /*19e0*/  UMOV UR5, 0xc0000010 ;  /* 0xc000001000057882 */ /* 0x000fe20000000000 */
[----:B------:R-:W-:-:S03]  /*19f0*/  UMOV UR7, 0xc0000010 ;  /* 0xc000001000077882 */ /* 0x000fc60000000000 */
[----:B------:R-:W-:-:S04]  /*1a00*/  UMOV UR4, UR9 ;  /* 0x0000000900047c82 */ /* 0x000fc80008000000 */
[----:B------:R-:W-:Y:S01]  /*1a10*/  HGMMA.64x96x16.F32 R120, gdesc[UR4], R120, gsb0 ;  /* 0x01600000047879f0 */ /* 0x000fe20008000878 */
[----:B------:R-:W-:Y:S01]  /*1a20*/  UIADD3 UR4, UR9, 0x100, URZ ;  /* 0x0000010009047890 */ /* 0x000fe2000fffe03f */
[----:B------:R-:W-:Y:S01]  /*1a30*/  UMOV UR5, 0xc0000010 ;  /* 0xc000001000057882 */ /* 0x000fe20000000000 */
[----:B------:R-:W-:Y:S02]  /*1a40*/  WARPGROUP.DEPBAR.LE gsb0, 0x0 ;  /* 0x00008000000079c5 */ /* 0x000fe40000010000 */
[----:B------:R-:W-:-:S06]  /*1a50*/  WARPGROUP.ARRIVE ;  /* 0x00000000000079c5 */ /* 0x000fcc0000000000 */
[----:B------:R-:W-:Y:S01]  /*1a60*/  HGMMA.64x96x16.F32 R72, gdesc[UR4], R72, gsb0 ;  /* 0x01600000044879f0 */ /* 0x000fe20008000848 */
[----:B------:R-:W-:Y:S01]  /*1a70*/  UIADD3 UR4, UR9, 0x200, URZ ;  /* 0x0000020009047890 */ /* 0x000fe2000fffe03f */
[----:B------:R-:W-:Y:S01]  /*1a80*/  UMOV UR5, 0xc0000010 ;  /* 0xc000001000057882 */ /* 0x000fe20000000000 */
[----:B------:R-:W-:Y:S02]  /*1a90*/  WARPGROUP.DEPBAR.LE gsb0, 0x0 ;  /* 0x00008000000079c5 */ /* 0x000fe40000010000 */
[----:B------:R-:W-:-:S06]  /*1aa0*/  WARPGROUP.ARRIVE ;  /* 0x00000000000079c5 */ /* 0x000fcc0000000000 */
[----:B------:R-:W-:Y:S03]  /*1ab0*/  HGMMA.64x96x16.F32 R24, gdesc[UR4], R24, gsb0 ;  /* 0x01600000041879f0 */ /* 0x000fe60008000818 */
[----:B------:R-:W-:Y:S02]  /*1ac0*/  WARPGROUP.DEPBAR.LE gsb0, 0x0 ;  /* 0x00008000000079c5 */ /* 0x000fe40000010000 */
[----:B------:R-:W-:Y:S05]  /*1ad0*/  @!P0 BRA `(.L_x_28) ;  /* 0x0000000000048947 */ /* 0x000fea0003800000 */
[----:B------:R-:W-:Y:S01]  /*1ae0*/  BPT.TRAP 0x1 ;  /* 0x000000040000795c */ /* 0x000fe20000300000 */
.L_x_28:
[----:B------:R-:W-:-:S13]  /*1af0*/  ISETP.NE.AND P1, PT, R16, RZ, PT ;  /* 0x000000ff1000720c */ /* 0x000fda0003f25270 */
[----:B01----:R-:W-:-:S05]  /*1b00*/  @P1 LEA R5, R4, UR41, 0x3 ;  /* 0x0000002904051c11 */ /* 0x003fca000f8e18ff */
[----:B------:R-:W-:-:S05]  /*1b10*/  @P1 VIADD R6, R5, 0x78 ;  /* 0x0000007805061836 */ /* 0x000fca0000000000 */
[----:B------:R-:W-:-:S04]  /*1b20*/  @P1 PRMT R6, R17, 0x654, R6 ;  /* 0x0000065411061816 */ /* 0x000fc80000000006 */
[----:B------:R0:W-:Y:S01]  /*1b30*/  @P1 SYNCS.ARRIVE.TRANS64.RED.A1T0 RZ, [R6+URZ], RZ ;  /* 0x000000ff06ff19a7 */ /* 0x0001e2000810043f */
[----:B------:R-:W-:-:S13]  /*1b40*/  ISETP.GT.U32.AND P1, PT, R2, 0x1, PT ;  /* 0x000000010200780c */ /* 0x000fda0003f24070 */
[----:B0-----:R-:W-:Y:S05]  /*1b50*/  @P1 BRA `(.L_x_29) ;  /* 0x0000000000041947 */ /* 0x001fea0003800000 */
[----:B------:R-:W-:Y:S01]  /*1b60*/  BPT.TRAP 0x1 ;  /* 0x000000040000795c */ /* 0x000fe20000300000 */
.L_x_29:
[----:B------:R-:W-:Y:S01]  /*1b70*/  UIADD3 UR8, UR8, 0x1, URZ ;  /* 0x0000000108087890 */ /* 0x000fe2000fffe03f */
[C---:B------:R-:W-:Y:S01]  /*1b80*/  ISETP.GT.AND P2, PT, R3.reuse, 0x1, PT ;  /* 0x000000010300780c */ /* 0x040fe20003f44270 */
[----:B------:R-:W-:Y:S02]  /*1b90*/  VIADD R4, R4, 0x1 ;  /* 0x0000000104047836 */ /* 0x000fe40000000000 */
[----:B------:R-:W-:Y:S01]  /*1ba0*/  UISETP.NE.AND UP0, UPT, UR8, 0xf, UPT ;  /* 0x0000000f0800788c */ /* 0x000fe2000bf05270 */
[----:B------:R-:W-:Y:S02]  /*1bb0*/  VIADD R3, R3, 0xffffffff ;  /* 0xffffffff03037836 */ /* 0x000fe40000000000 */
[C---:B------:R-:W-:Y:S01]  /*1bc0*/  ISETP.NE.AND P1, PT, R4.reuse, 0xf, PT ;  /* 0x0000000f0400780c */ /* 0x040fe20003f25270 */
[----:B------:R-:W-:Y:S02]  /*1bd0*/  USEL UR4, URZ, 0x1, UP0 ;  /* 0x000000013f047887 */ /* 0x000fe40008000000 */
[----:B------:R-:W-:Y:S01]  /*1be0*/  USEL UR8, UR8, URZ, UP0 ;  /* 0x0000003f08087287 */ /* 0x000fe20008000000 */
[----:B------:R-:W-:-:S03]  /*1bf0*/  SEL R4, R4, RZ, P1 ;  /* 0x000000ff04047207 */ /* 0x000fc60000800000 */
[----:B------:R-:W-:Y:S01]  /*1c00*/  LOP3.LUT R7, R7, UR4, RZ, 0x3c, !PT ;  /* 0x0000000407077c12 */ /* 0x000fe2000f8e3cff */
[----:B------:R-:W-:Y:S07]  /*1c10*/  @P2 BRA `(.L_x_30) ;  /* 0xfffffffc003c2947 */ /* 0x000fee000383ffff */
.L_x_23:
[----:B------:R-:W0:Y:S02]  /*1c20*/  LDC R3, c[0x0][0x28c] ;  /* 0x0000a300ff037b82 */ /* 0x000e240000000800 */
[----:B0-----:R-:W-:-:S13]  /*1c30*/  ISETP.GE.AND P1, PT, R3, 0x1, PT ;  /* 0x000000010300780c */ /* 0x001fda0003f26270 */
[----:B------:R-:W-:Y:S05]  /*1c40*/  @!P1 BRA `(.L_x_31) ;  /* 0x0000000000389947 */ /* 0x000fea0003800000 */
[----:B------:R-:W-:Y:S05]  /*1c50*/  @!P0 BRA `(.L_x_32) ;  /* 0x0000000000048947 */ /* 0x000fea0003800000 */
[----:B------:R-:W-:Y:S01]  /*1c60*/  BPT.TRAP 0x1 ;  /* 0x000000040000795c */ /* 0x000fe20000300000 */
.L_x_32:
[----:B------:R-:W-:-:S13]  /*1c70*/  ISETP.NE.AND P0, PT, R16, RZ, PT ;  /* 0x000000ff1000720c */ /* 0x000fda0003f05270 */
[----:B------:R-:W-:-:S04]  /*1c80*/  @P0 VIADD R0, R0, UR39 ;  /* 0x0000002700000c36 */ /* 0x000fc80008000000 */
[----:B-12---:R-:W-:-:S05]  /*1c90*/  @P0 IMAD.WIDE.U32 R4, R0, -0x77777777, RZ ;  /* 0x8888888900040825 */ /* 0x006fca00078e00ff */
[----:B------:R-:W-:-:S05]  /*1ca0*/  @P0 SHF.R.U32.HI R5, RZ, 0x3, R5 ;  /* 0x00000003ff050819 */ /* 0x000fca0000011605 */
[----:B------:R-:W-:-:S05]  /*1cb0*/  @P0 IMAD R0, R5, -0xf, R0 ;  /* 0xfffffff105000824 */ /* 0x000fca00078e0200 */
[----:B------:R-:W-:-:S05]  /*1cc0*/  @P0 LEA R0, R0, UR41, 0x3 ;  /* 0x0000002900000c11 */ /* 0x000fca000f8e18ff */
[----:B------:R-:W-:-:S05]  /*1cd0*/  @P0 VIADD R0, R0, 0x78 ;  /* 0x0000007800000836 */ /* 0x000fca0000000000 */
[----:B------:R-:W-:-:S04]  /*1ce0*/  @P0 PRMT R0, R17, 0x654, R0 ;  /* 0x0000065411000816 */ /* 0x000fc80000000000 */
[----:B------:R0:W-:Y:S01]  /*1cf0*/  @P0 SYNCS.ARRIVE.TRANS64.RED.A1T0 RZ, [R0+URZ], RZ ;  /* 0x000000ff00ff09a7 */ /* 0x0001e2000810043f */
[----:B------:R-:W-:-:S13]  /*1d00*/  ISETP.GT.U32.AND P0, PT, R2, 0x1, PT ;  /* 0x000000010200780c */ /* 0x000fda0003f04070 */
[----:B0-----:R-:W-:Y:S05]  /*1d10*/  @P0 BRA `(.L_x_31) ;  /* 0x0000000000040947 */ /* 0x001fea0003800000 */
[----:B------:R-:W-:Y:S01]  /*1d20*/  BPT.TRAP 0x1 ;  /* 0x000000040000795c */ /* 0x000fe20000300000 */
.L_x_31:
[----:B------:R-:W3:Y:S01]  /*1d30*/  LDL.LU R7, [R1] ;  /* 0x0000000001077983 */ /* 0x000ee20000300800 */
[----:B------:R-:W0:Y:S01]  /*1d40*/  LDC R6, c[0x0][0x288] ;  /* 0x0000a200ff067b82 */ /* 0x000e220000000800 */
[----:B------:R-:W4:Y:S01]  /*1d50*/  S2R R9, SR_TID.X ;  /* 0x0000000000097919 */ /* 0x000f220000002100 */
[----:B------:R-:W-:Y:S01]  /*1d60*/  IMAD R23, R23, 0x60, RZ ;  /* 0x0000006017177824 */ /* 0x000fe200078e02ff */
[----:B------:R-:W-:Y:S01]  /*1d70*/  UIADD3 UR39, UR40, UR39, URZ ;  /* 0x0000002728277290 */ /* 0x000fe2000fffe03f */
[----:B------:R-:W-:Y:S01]  /*1d80*/  ULDC UR7, c[0x0][0x284] ;  /* 0x0000a10000077ab9 */ /* 0x000fe20000000800 */
[----:B------:R-:W-:Y:S02]  /*1d90*/  UISETP.GE.U32.AND UP1, UPT, UR40, 0xf, UPT ;  /* 0x0000000f2800788c */ /* 0x000fe4000bf26070 */
[----:B------:R-:W-:Y:S01]  /*1da0*/  UISETP.GT.U32.AND UP0, UPT, UR39, 0xe, UPT ;  /* 0x0000000e2700788c */ /* 0x000fe2000bf04070 */
[----:B------:R-:W-:Y:S01]  /*1db0*/  SHF.R.S32.HI R173, RZ, 0x1f, R18 ;  /* 0x0000001fffad7819 */ /* 0x000fe20000011412 */
[----:B------:R-:W-:Y:S01]  /*1dc0*/  ULDC.64 UR8, c[0x0][0x5d0] ;  /* 0x0001740000087ab9 */ /* 0x000fe20000000a00 */
[----:B----4-:R-:W-:-:S02]  /*1dd0*/  SHF.R.U32.HI R0, RZ, 0x2, R9 ;  /* 0x00000002ff007819 */ /* 0x010fc40000011609 */
[----:B-12---:R-:W-:Y:S02]  /*1de0*/  SHF.R.U32.HI R5, RZ, 0x7, R9 ;  /* 0x00000007ff057819 */ /* 0x006fe40000011609 */
[----:B------:R-:W-:Y:S02]  /*1df0*/  LOP3.LUT R3, R0, 0x7, RZ, 0xc0, !PT ;  /* 0x0000000700037812 */ /* 0x000fe400078ec0ff */
[----:B------:R-:W-:Y:S02]  /*1e00*/  LOP3.LUT R0, R5, 0x1, RZ, 0xc0, !PT ;  /* 0x0000000105007812 */ /* 0x000fe400078ec0ff */
[----:B------:R-:W-:-:S03]  /*1e10*/  LOP3.LUT R4, R9, 0x60, RZ, 0xc0, !PT ;  /* 0x0000006009047812 */ /* 0x000fc600078ec0ff */
[----:B------:R-:W-:Y:S01]  /*1e20*/  IMAD.SHL.U32 R10, R0, 0x40, RZ ;  /* 0x00000040000a7824 */ /* 0x000fe200078e00ff */
[----:B------:R-:W-:Y:S02]  /*1e30*/  SHF.R.U32.HI R8, RZ, 0x1, R4 ;  /* 0x00000001ff087819 */ /* 0x000fe40000011604 */
[C---:B------:R-:W-:Y:S02]  /*1e40*/  LOP3.LUT R4, R9.reuse, 0x3, RZ, 0xc0, !PT ;  /* 0x0000000309047812 */ /* 0x040fe400078ec0ff */
[--C-:B------:R-:W-:Y:S02]  /*1e50*/  IADD3 R5, RZ, -R8, -R3.reuse ;  /* 0x80000008ff057210 */ /* 0x100fe40007ffe803 */
[----:B------:R-:W-:Y:S01]  /*1e60*/  LOP3.LUT R3, R10, 0x40, R3, 0xe2, !PT ;  /* 0x000000400a037812 */ /* 0x000fe200078ee203 */
[----:B------:R-:W-:Y:S01]  /*1e70*/  IMAD.SHL.U32 R10, R9, 0x2, RZ ;  /* 0x00000002090a7824 */ /* 0x000fe200078e00ff */
[----:B0-----:R-:W-:Y:S01]  /*1e80*/  ISETP.GE.AND P0, PT, R23, R6, PT ;  /* 0x000000061700720c */ /* 0x001fe20003f06270 */
[----:B------:R-:W-:-:S03]  /*1e90*/  UISETP.LT.U32.AND UP0, UPT, UR40, 0xf, UP0 ;  /* 0x0000000f2800788c */ /* 0x000fc60008701070 */
[----:B------:R-:W-:Y:S01]  /*1ea0*/  LOP3.LUT R10, R23, 0x6, R10, 0xf8, !PT ;  /* 0x00000006170a7812 */ /* 0x000fe200078ef80a */
[----:B------:R-:W-:Y:S01]  /*1eb0*/  UIMAD.WIDE.U32 UR4, UR39, -0x77777777, URZ ;  /* 0x88888889270478a5 */ /* 0x000fe2000f8e003f */
[----:B------:R-:W-:Y:S01]  /*1ec0*/  IMAD R12, R0, -0x40, R5 ;  /* 0xffffffc0000c7824 */ /* 0x000fe200078e0205 */
[----:B------:R-:W-:Y:S01]  /*1ed0*/  USEL UR6, URZ, 0x1, !UP0 ;  /* 0x000000013f067887 */ /* 0x000fe2000c000000 */
[----:B------:R-:W-:Y:S01]  /*1ee0*/  IMAD R5, R173, UR8, RZ ;  /* 0x00000008ad057c24 */ /* 0x000fe2000f8e02ff */
[----:B------:R-:W-:Y:S01]  /*1ef0*/  SHF.R.S32.HI R11, RZ, 0x1f, R10 ;  /* 0x0000001fff0b7819 */ /* 0x000fe2000001140a */
[----:B------:R-:W-:Y:S01]  /*1f00*/  IMAD R0, R4, -0x2, R6 ;  /* 0xfffffffe04007824 */ /* 0x000fe200078e0206 */
[----:B------:R-:W-:Y:S02]  /*1f10*/  USHF.R.U32.HI UR4, URZ, 0x3, UR5 ;  /* 0x000000033f047899 */ /* 0x000fe40008011605 */
[----:B------:R-:W-:Y:S01]  /*1f20*/  ULOP3.LUT UR38, UR38, UR6, URZ, 0x3c, !UPT ;  /* 0x0000000626267292 */ /* 0x000fe2000f8e3c3f */
[C---:B------:R-:W-:Y:S01]  /*1f30*/  IMAD R13, R18.reuse, UR9, R5 ;  /* 0x00000009120d7c24 */ /* 0x040fe2000f8e0205 */
[----:B------:R-:W-:Y:S01]  /*1f40*/  UIMAD UR39, UR4, -0xf, UR39 ;  /* 0xfffffff1042778a4 */ /* 0x000fe2000f8e0227 */
[----:B------:R-:W-:Y:S01]  /*1f50*/  IMAD.WIDE.U32 R4, R18, UR8, R10 ;  /* 0x0000000812047c25 */ /* 0x000fe2000f8e000a */
[----:B------:R-:W-:-:S03]  /*1f60*/  @UP1 ULOP3.LUT UR38, UR38, 0x1, UR4, 0x78, !UPT ;  /* 0x0000000126261892 */ /* 0x000fc6000f8e7804 */
[----:B------:R-:W-:Y:S02]  /*1f70*/  IMAD.IADD R5, R5, 0x1, R13 ;  /* 0x0000000105057824 */ /* 0x000fe400078e020d */
[----:B---3--:R-:W-:-:S05]  /*1f80*/  IMAD R9, R7, 0x180, RZ ;  /* 0x0000018007097824 */ /* 0x008fca00078e02ff */
[----:B------:R-:W-:Y:S01]  /*1f90*/  ISETP.GE.OR P0, PT, R9, UR7, P0 ;  /* 0x0000000709007c0c */ /* 0x000fe20008706670 */
[----:B------:R-:W-:Y:S01]  /*1fa0*/  IMAD.WIDE R6, R7, 0x180, RZ ;  /* 0x0000018007067825 */ /* 0x000fe200078e02ff */
[----:B------:R-:W-:Y:S02]  /*1fb0*/  IADD3 R12, -R9, UR7, R12 ;  /* 0x00000007090c7c10 */ /* 0x000fe4000fffe10c */
[----:B------:R-:W-:Y:S01]  /*1fc0*/  LOP3.LUT R183, R6, R3, R8, 0xfe, !PT ;  /* 0x0000000306b77212 */ /* 0x000fe200078efe08 */
[----:B------:R-:W-:Y:S02]  /*1fd0*/  IMAD.IADD R3, R0, 0x1, -R23 ;  /* 0x0000000100037824 */ /* 0x000fe400078e0a17 */
[----:B------:R-:W-:-:S06]  /*1fe0*/  IMAD.MOV.U32 R0, RZ, RZ, -0x1 ;  /* 0xffffffffff007424 */ /* 0x000fcc00078e00ff */
[----:B------:R-:W-:Y:S05]  /*1ff0*/  @P0 BRA `(.L_x_33) ;  /* 0x000000a800540947 */ /* 0x000fea0003800000 */
[----:B------:R-:W0:Y:S01]  /*2000*/  LDC.64 R20, c[0x0][0x5c8] ;  /* 0x00017200ff147b82 */ /* 0x000e220000000a00 */
[----:B-----5:R-:W-:Y:S01]  /*2010*/  FSETP.NEU.AND P0, PT, R168, RZ, PT ;  /* 0x000000ffa800720b */ /* 0x020fe20003f0d000 */
[----:B------:R-:W-:Y:S01]  /*2020*/  BSSY B0, `(.L_x_33) ;  /* 0x0000a92000007945 */ /* 0x000fe20003800000 */
[----:B------:R-:W-:-:S04]  /*2030*/  ISETP.GT.AND P1, PT, R12, RZ, PT ;  /* 0x000000ff0c00720c */ /* 0x000fc80003f24270 */
[----:B------:R-:W-:Y:S01]  /*2040*/  ISETP.GT.AND P2, PT, R3, RZ, P1 ;  /* 0x000000ff0300720c */ /* 0x000fe20000f44270 */
[-C--:B0-----:R-:W-:Y:S02]  /*2050*/  IMAD R8, R7, R20.reuse, RZ ;  /* 0x0000001407087224 */ /* 0x081fe400078e02ff */
[----:B------:R-:W-:-:S04]  /*2060*/  IMAD.WIDE.U32 R170, R183, R20, R4 ;  /* 0x00000014b7aa7225 */ /* 0x000fc800078e0004 */
[----:B------:R-:W-:-:S04]  /*2070*/  IMAD R5, R183, R21, R8 ;  /* 0x00000015b7057224 */ /* 0x000fc800078e0208 */
[----:B------:R-:W-:Y:S01]  /*2080*/  IMAD.IADD R23, R171, 0x1, R5 ;  /* 0x00000001ab177824 */ /* 0x000fe200078e0205 */
[----:B------:R-:W-:Y:S06]  /*2090*/  @!P0 BRA `(.L_x_34) ;  /* 0x0000007400008947 */ /* 0x000fec0003800000 */
[----:B------:R-:W0:Y:S01]  /*20a0*/  LDC.64 R176, c[0x0][0x5b8] ;  /* 0x00016e00ffb07b82 */ /* 0x000e220000000a00 */
[----:B------:R-:W-:-:S07]  /*20b0*/  ULDC.64 UR4, c[0x0][0x5c0] ;  /* 0x0001700000047ab9 */ /* 0x000fce0000000a00 */
[----:B------:R-:W1:Y:S08]  /*20c0*/  LDC.64 R14, c[0x0][0x5b0] ;  /* 0x00016c00ff0e7b82 */ /* 0x000e700000000a00 */
[----:B------:R-:W2:Y:S01]  /*20d0*/  LDC.64 R174, c[0x0][0x5a8] ;  /* 0x00016a00ffae7b82 */ /* 0x000ea20000000a00 */
[-C--:B0-----:R-:W-:Y:S02]  /*20e0*/  IMAD R4, R173, R176.reuse, RZ ;  /* 0x000000b0ad047224 */ /* 0x081fe400078e02ff */
[----:B------:R-:W-:-:S04]  /*20f0*/  IMAD.WIDE.U32 R178, R18, R176, R10 ;  /* 0x000000b012b27225 */ /* 0x000fc800078e000a */
[----:B------:R-:W-:Y:S02]  /*2100*/  IMAD R177, R18, R177, R4 ;  /* 0x000000b112b17224 */ /* 0x000fe400078e0204 */
[-C--:B-1----:R-:W-:Y:S02]  /*2110*/  IMAD R6, R7, R14.reuse, RZ ;  /* 0x0000000e07067224 */ /* 0x082fe400078e02ff */
[----:B------:R-:W-:Y:S02]  /*2120*/  IMAD.IADD R9, R179, 0x1, R177 ;  /* 0x00000001b3097824 */ /* 0x000fe400078e02b1 */
[----:B------:R-:W-:Y:S02]  /*2130*/  IMAD.MOV.U32 R8, RZ, RZ, R178 ;  /* 0x000000ffff087224 */ /* 0x000fe400078e00b2 */
[C---:B------:R-:W-:Y:S02]  /*2140*/  IMAD R173, R183.reuse, R15, R6 ;  /* 0x0000000fb7ad7224 */ /* 0x040fe400078e0206 */
[----:B------:R-:W-:-:S04]  /*2150*/  IMAD.WIDE.U32 R4, R183, R14, R8 ;  /* 0x0000000eb7047225 */ /* 0x000fc800078e0008 */
[----:B------:R-:W-:Y:S01]  /*2160*/  IMAD.IADD R5, R5, 0x1, R173 ;  /* 0x0000000105057824 */ /* 0x000fe200078e02ad */
[----:B--2---:R-:W-:-:S04]  /*2170*/  LEA R6, P0, R4, R174, 0x1 ;  /* 0x000000ae04067211 */ /* 0x004fc800078008ff */
[----:B------:R-:W-:-:S05]  /*2180*/  LEA.HI.X R7, R4, R175, R5, 0x1, P0 ;  /* 0x000000af04077211 */ /* 0x000fca00000f0c05 */
[----:B------:R-:W2:Y:S01]  /*2190*/  @P2 LDG.E.LTC128B.U16 R13, desc[UR36][R6.64] ;  /* 0x00000024060d2981 */ /* 0x000ea2000c1e1520 */
[----:B------:R-:W-:Y:S01]  /*21a0*/  LEA R4, P0, R170, UR4, 0x1 ;  /* 0x00000004aa047c11 */ /* 0x000fe2000f8008ff */
[----:B------:R-:W-:Y:S01]  /*21b0*/  IMAD.WIDE.U32 R180, R183, R14, R10 ;  /* 0x0000000eb7b47225 */ /* 0x000fe200078e000a */
[----:B------:R-:W-:Y:S01]  /*21c0*/  ISETP.GT.AND P3, PT, R3, 0x1, P1 ;  /* 0x000000010300780c */ /* 0x000fe20000f64270 */
[----:B------:R-:W-:Y:S02]  /*21d0*/  BSSY B1, `(.L_x_35) ;  /* 0x0000010000017945 */ /* 0x000fe40003800000 */
[----:B------:R-:W-:Y:S02]  /*21e0*/  IMAD.IADD R181, R173, 0x1, R181 ;  /* 0x00000001adb57824 */ /* 0x000fe400078e02b5 */
[----:B------:R-:W-:-:S04]  /*21f0*/  IMAD.WIDE.U32 R180, R18, R176, R180 ;  /* 0x000000b012b47225 */ /* 0x000fc800078e00b4 */
[----:B--2---:R-:W-:-:S05]  /*2200*/  HADD2.F32 R5, -RZ, R13.H0_H0 ;  /* 0x2000000dff057230 */ /* 0x004fca0000004100 */
[----:B------:R-:W-:-:S04]  /*2210*/  FMUL R5, R5, R168 ;  /* 0x000000a805057220 */ /* 0x000fc80000400000 */
[----:B------:R-:W-:-:S05]  /*2220*/  FFMA R5, R120, R169, R5 ;  /* 0x000000a978057223 */ /* 0x000fca0000000005 */
[----:B------:R-:W-:Y:S02]  /*2230*/  F2FP.F16.F32.PACK_AB R120, RZ, R5 ;  /* 0x00000005ff78723e */ /* 0x000fe400000000ff */
[----:B------:R-:W-:Y:S01]  /*2240*/  LEA.HI.X R5, R170, UR5, R23, 0x1, P0 ;  /* 0x00000005aa057c11 */ /* 0x000fe200080f0c17 */
[----:B------:R-:W-:Y:S01]  /*2250*/  IMAD.IADD R23, R177, 0x1, R181 ;  /* 0x00000001b1177824 */ /* 0x000fe200078e02b5 */
[----:B------:R-:W-:Y:S02]  /*2260*/  LEA R170, P0, R180, R174, 0x1 ;  /* 0x000000aeb4aa7211 */ /* 0x000fe400078008ff */
[----:B------:R-:W-:Y:S01]  /*2270*/  SHF.L.U64.HI R181, R14, 0x3, R15 ;  /* 0x000000030eb57819 */ /* 0x000fe2000001020f */
[----:B------:R0:W-:Y:S01]  /*2280*/  @P2 STG.E.U16 desc[UR36][R4.64], R120 ;  /* 0x0000007804002986 */ /* 0x0001e2000c101524 */
[----:B------:R-:W-:Y:S01]  /*2290*/  LEA.HI.X R171, R180, R175, R23, 0x1, P0 ;  /* 0x000000afb4ab7211 */ /* 0x000fe200000f0c17 */
[----:B------:R-:W-:Y:S01]  /*22a0*/  IMAD.SHL.U32 R180, R14, 0x8, RZ ;  /* 0x000000080eb47824 */ /* 0x000fe200078e00ff */
[----:B------:R-:W-:Y:S07]  /*22b0*/  @!P3 BRA `(.L_x_36) ;  /* 0x000000000004b947 */ /* 0x000fee0003800000 */
[----:B------:R1:W5:Y:S02]  /*22c0*/  LDG.E.LTC128B.U16 R13, desc[UR36][R170.64+0x2] ;  /* 0x00000224aa0d7981 */ /* 0x000364000c1e1520 */
.L_x_36:
[----:B------:R-:W-:Y:S05]  /*22d0*/  BSYNC B1 ;  /* 0x0000000000017941 */ /* 0x000fea0003800000 */
.L_x_35:
[----:B-----5:R-:W-:Y:S01]  /*22e0*/  HADD2.F32 R23, -RZ, R13.H0_H0 ;  /* 0x2000000dff177230 */ /* 0x020fe20000004100 */
[----:B------:R-:W-:Y:S01]  /*22f0*/  ISETP.GT.AND P0, PT, R12, 0x8, PT ;  /* 0x000000080c00780c */ /* 0x000fe20003f04270 */
[----:B------:R-:W-:-:S04]  /*2300*/  IMAD.WIDE.U32 R180, R183, R14, R180 ;  /* 0x0000000eb7b47225 */ /* 0x000fc800078e00b4 */
[----:B------:R-:W-:Y:S01]  /*2310*/  FMUL R8, R23, R168 ;  /* 0x000000a817087220 */ /* 0x000fe20000400000 */
[----:B------:R-:W-:Y:S01]  /*2320*/  IMAD.IADD R173, R173, 0x1, R181 ;  /* 0x00000001adad7824 */ /* 0x000fe200078e02b5 */
[----:B------:R-:W-:Y:S02]  /*2330*/  IADD3 R178, P4, R178, R180, RZ ;  /* 0x000000b4b2b27210 */ /* 0x000fe40007f9e0ff */
[----:B------:R-:W-:Y:S01]  /*2340*/  ISETP.GT.AND P2, PT, R3, RZ, P0 ;  /* 0x000000ff0300720c */ /* 0x000fe20000744270 */
[----:B------:R-:W-:Y:S01]  /*2350*/  FFMA R121, R121, R169, R8 ;  /* 0x000000a979797223 */ /* 0x000fe20000000008 */
[----:B------:R-:W-:Y:S01]  /*2360*/  PRMT R23, R13, 0x7610, R23 ;  /* 0x000076100d177816 */ /* 0x000fe20000000017 */
[----:B------:R-:W-:Y:S01]  /*2370*/  IMAD.X R9, R173, 0x1, R9, P4 ;  /* 0x00000001ad097824 */ /* 0x000fe200020e0609 */
[----:B------:R-:W-:Y:S02]  /*2380*/  LEA R8, P4, R178, R174, 0x1 ;  /* 0x000000aeb2087211 */ /* 0x000fe400078808ff */
[----:B------:R-:W-:-:S02]  /*2390*/  F2FP.F16.F32.PACK_AB R121, RZ, R121 ;  /* 0x00000079ff79723e */ /* 0x000fc400000000ff */
[----:B------:R-:W-:-:S03]  /*23a0*/  LEA.HI.X R9, R178, R175, R9, 0x1, P4 ;  /* 0x000000afb2097211 */ /* 0x000fc600020f0c09 */
[----:B------:R2:W-:Y:S04]  /*23b0*/  @P3 STG.E.U16 desc[UR36][R4.64+0x2], R121 ;  /* 0x0000027904003986 */ /* 0x0005e8000c101524 */
[----:B------:R-:W3:Y:S01]  /*23c0*/  @P2 LDG.E.LTC128B.U16 R23, desc[UR36][R8.64] ;  /* 0x0000002408172981 */ /* 0x000ee2000c1e1520 */
[----:B------:R-:W-:Y:S01]  /*23d0*/  IADD3 R178, P3, R10, R180, RZ ;  /* 0x000000b40ab27210 */ /* 0x000fe20007f7e0ff */
[----:B------:R-:W-:Y:S01]  /*23e0*/  BSSY B1, `(.L_x_37) ;  /* 0x0000011000017945 */ /* 0x000fe20003800000 */
[----:B------:R-:W-:-:S03]  /*23f0*/  LEA R10, P4, R20, R4, 0x4 ;  /* 0x00000004140a7211 */ /* 0x000fc600078820ff */
[----:B------:R-:W-:Y:S01]  /*2400*/  IMAD.X R179, R11, 0x1, R173, P3 ;  /* 0x000000010bb37824 */ /* 0x000fe200018e06ad */
[----:B------:R-:W-:Y:S02]  /*2410*/  SHF.L.U64.HI R11, R20, 0x4, R21 ;  /* 0x00000004140b7819 */ /* 0x000fe40000010215 */
[----:B------:R-:W-:Y:S01]  /*2420*/  ISETP.GT.AND P3, PT, R3, 0x1, P0 ;  /* 0x000000010300780c */ /* 0x000fe20000764270 */
[----:B------:R-:W-:-:S04]  /*2430*/  IMAD.WIDE.U32 R178, R18, R176, R178 ;  /* 0x000000b012b27225 */ /* 0x000fc800078e00b2 */
[----:B------:R-:W-:Y:S01]  /*2440*/  IMAD.X R11, R11, 0x1, R5, P4 ;  /* 0x000000010b0b7824 */ /* 0x000fe200020e0605 */
[----:B0-----:R-:W-:Y:S01]  /*2450*/  LEA R120, P5, R178, R174, 0x1 ;  /* 0x000000aeb2787211 */ /* 0x001fe200078a08ff */
[----:B------:R-:W-:-:S05]  /*2460*/  IMAD.IADD R177, R177, 0x1, R179 ;  /* 0x00000001b1b17824 */ /* 0x000fca00078e02b3 */
[----:B--2---:R-:W-:Y:S01]  /*2470*/  LEA.HI.X R121, R178, R175, R177, 0x1, P5 ;  /* 0x000000afb2797211 */ /* 0x004fe200028f0cb1 */
[----:B---3--:R-:W-:-:S05]  /*2480*/  HADD2.F32 R13, -RZ, R23.H0_H0 ;  /* 0x20000017ff0d7230 */ /* 0x008fca0000004100 */
[----:B------:R-:W-:-:S04]  /*2490*/  FMUL R13, R13, R168 ;  /* 0x000000a80d0d7220 */ /* 0x000fc80000400000 */
[----:B------:R-:W-:-:S05]  /*24a0*/  FFMA R13, R122, R169, R13 ;  /* 0x000000a97a0d7223 */ /* 0x000fca000000000d */
[----:B------:R-:W-:-:S05]  /*24b0*/  F2FP.F16.F32.PACK_AB R13, RZ, R13 ;  /* 0x0000000dff0d723e */ /* 0x000fca00000000ff */
[----:B------:R0:W-:Y:S01]  /*24c0*/  @P2 STG.E.U16 desc[UR36][R10.64], R13 ;  /* 0x0000000d0a002986 */ /* 0x0001e2000c101524 */
[----:B------:R-:W-:Y:S05]  /*24d0*/  @!P3 BRA `(.L_x_38) ;  /* 0x000000000004b947 */ /* 0x000fea0003800000 */
[----:B------:R2:W5:Y:S02]  /*24e0*/  LDG.E.LTC128B.U16 R23, desc[UR36][R120.64+0x2] ;  /* 0x0000022478177981 */ /* 0x000564000c1e1520 */
.L_x_38:
[----:B------:R-:W-:Y:S05]  /*24f0*/  BSYNC B1 ;  /* 0x0000000000017941 */ /* 0x000fea0003800000 */
.L_x_37:
[----:B0----5:R-:W-:Y:S01]  /*2500*/  HADD2.F32 R13, -RZ, R23.H0_H0 ;  /* 0x20000017ff0d7230 */ /* 0x021fe20000004100 */
[----:B------:R-:W-:Y:S01]  /*2510*/  ISETP.GT.AND P2, PT, R3, 0x8, P1 ;  /* 0x000000080300780c */ /* 0x000fe20000f44270 */
[----:B------:R-:W-:Y:S03]  /*2520*/  BSSY B1, `(.L_x_39) ;  /* 0x0000007000017945 */ /* 0x000fe60003800000 */
[----:B------:R-:W-:-:S04]  /*2530*/  FMUL R18, R13, R168 ;  /* 0x000000a80d127220 */ /* 0x000fc80000400000 */
[----:B------:R-:W-:-:S05]  /*2540*/  FFMA R18, R123, R169, R18 ;  /* 0x000000a97b127223 */ /* 0x000fca0000000012 */
[----:B------:R-:W-:-:S05]  /*2550*/  F2FP.F16.F32.PACK_AB R18, RZ, R18 ;  /* 0x00000012ff12723e */ /* 0x000fca00000000ff */
[----:B------:R0:W-:Y:S01]  /*2560*/  @P3 STG.E.U16 desc[UR36][R10.64+0x2], R18 ;  /* 0x000002120a003986 */ /* 0x0001e2000c101524 */
[----:B------:R-:W-:Y:S05]  /*2570*/  @!P2 BRA `(.L_x_40) ;  /* 0x000000000004a947 */ /* 0x000fea0003800000 */
[----:B------:R3:W5:Y:S02]  /*2580*/  LDG.E.LTC128B.U16 R23, desc[UR36][R170.64+0x10] ;  /* 0x00001024aa177981 */ /* 0x000764000c1e1520 */
.L_x_40:
[----:B------:R-:W-:Y:S05]  /*2590*/  BSYNC B1 ;  /* 0x0000000000017941 */ /* 0x000fea0003800000 */
.L_x_39:
[----:B-----5:R-:W-:Y:S01]  /*25a0*/  HADD2.F32 R13, -RZ, R23.H0_H0 ;  /* 0x20000017ff0d7230 */ /* 0x020fe20000004100 */
        /* <DEDUP_REMOVED lines=8> */
.L_x_42:
[----:B------:R-:W-:Y:S05]  /*2630*/  BSYNC B1 ;  /* 0x0000000000017941 */ /* 0x000fea0003800000 */
.L_x_41:
[----:B----45:R-:W-:Y:S01]  /*2640*/  HADD2.F32 R13, -RZ, R23.H0_H0 ;  /* 0x20000017ff0d7230 */ /* 0x030fe20000004100 */
[----:B------:R-:W-:Y:S01]  /*2650*/  ISETP.GT.AND P2, PT, R3, 0x8, P0 ;  /* 0x000000080300780c */ /* 0x000fe20000744270 */
[----:B------:R-:W-:Y:S03]  /*2660*/  BSSY B1, `(.L_x_43) ;  /* 0x0000007000017945 */ /* 0x000fe60003800000 */
[----:B0-----:R-:W-:-:S04]  /*2670*/  FMUL R18, R13, R168 ;  /* 0x000000a80d127220 */ /* 0x001fc80000400000 */
[----:B------:R-:W-:-:S05]  /*2680*/  FFMA R18, R125, R169, R18 ;  /* 0x000000a97d127223 */ /* 0x000fca0000000012 */
[----:B------:R-:W-:-:S05]  /*2690*/  F2FP.F16.F32.PACK_AB R18, RZ, R18 ;  /* 0x00000012ff12723e */ /* 0x000fca00000000ff */
[----:B------:R0:W-:Y:S01]  /*26a0*/  @P3 STG.E.U16 desc[UR36][R4.64+0x12], R18 ;  /* 0x0000121204003986 */ /* 0x0001e2000c101524 */
[----:B------:R-:W-:Y:S05]  /*26b0*/  @!P2 BRA `(.L_x_44) ;  /* 0x000000000004a947 */ /* 0x000fea0003800000 */
[----:B------:R4:W5:Y:S02]  /*26c0*/  LDG.E.LTC128B.U16 R23, desc[UR36][R120.64+0x10] ;  /* 0x0000102478177981 */ /* 0x000964000c1e1520 */
.L_x_44:
[----:B------:R-:W-:Y:S05]  /*26d0*/  BSYNC B1 ;  /* 0x0000000000017941 */ /* 0x000fea0003800000 */
.L_x_43:
        /* <DEDUP_REMOVED lines=9> */
.L_x_46:
[----:B------:R-:W-:Y:S05]  /*2770*/  BSYNC B1 ;  /* 0x0000000000017941 */ /* 0x000fea0003800000 */
.L_x_45:
        /* <DEDUP_REMOVED lines=9> */
.L_x_48:
[----:B------:R-:W-:Y:S05]  /*2810*/  BSYNC B1 ;  /* 0x0000000000017941 */ /* 0x000fea0003800000 */
.L_x_47:
        /* <DEDUP_REMOVED lines=9> */
.L_x_50:
[----:B------:R-:W-:Y:S05]  /*28b0*/  BSYNC B1 ;  /* 0x0000000000017941 */ /* 0x000fea0003800000 */
.L_x_49:
        /* <DEDUP_REMOVED lines=9> */
.L_x_52:
[----:B------:R-:W-:Y:S05]  /*2950*/  BSYNC B1 ;  /* 0x0000000000017941 */ /* 0x000fea0003800000 */
.L_x_51:
        /* <DEDUP_REMOVED lines=9> */
.L_x_54:
[----:B------:R-:W-:Y:S05]  /*29f0*/  BSYNC B1 ;  /* 0x0000000000017941 */ /* 0x000fea0003800000 */
.L_x_53:
        /* <DEDUP_REMOVED lines=9> */
.L_x_56:
[----:B------:R-:W-:Y:S05]  /*2a90*/  BSYNC B1 ;  /* 0x0000000000017941 */ /* 0x000fea0003800000 */
.L_x_55:
        /* <DEDUP_REMOVED lines=9> */
.L_x_58:
[----:B------:R-:W-:Y:S05]  /*2b30*/  BSYNC B1 ;  /* 0x0000000000017941 */ /* 0x000fea0003800000 */
.L_x_57:
        /* <DEDUP_REMOVED lines=9> */
.L_x_60:
[----:B------:R-:W-:Y:S05]  /*2bd0*/  BSYNC B1 ;  /* 0x0000000000017941 */ /* 0x000fea0003800000 */
.L_x_59:
        /* <DEDUP_REMOVED lines=9> */
.L_x_62:
[----:B------:R-:W-:Y:S05]  /*2c70*/  BSYNC B1 ;  /* 0x0000000000017941 */ /* 0x000fea0003800000 */
.L_x_61:
        /* <DEDUP_REMOVED lines=9> */
.L_x_64:
[----:B------:R-:W-:Y:S05]  /*2d10*/  BSYNC B1 ;  /* 0x0000000000017941 */ /* 0x000fea0003800000 */
.L_x_63:
        /* <DEDUP_REMOVED lines=9> */
.L_x_66:
[----:B------:R-:W-:Y:S05]  /*2db0*/  BSYNC B1 ;  /* 0x0000000000017941 */ /* 0x000fea0003800000 */
.L_x_65:
        /* <DEDUP_REMOVED lines=9> */
.L_x_68:
[----:B------:R-:W-:Y:S05]  /*2e50*/  BSYNC B1 ;  /* 0x0000000000017941 */ /* 0x000fea0003800000 */
.L_x_67:
        /* <DEDUP_REMOVED lines=9> */
.L_x_70:
[----:B------:R-:W-:Y:S05]  /*2ef0*/  BSYNC B1 ;  /* 0x0000000000017941 */ /* 0x000fea0003800000 */
.L_x_69:
        /* <DEDUP_REMOVED lines=9> */
.L_x_72:
[----:B------:R-:W-:Y:S05]  /*2f90*/  BSYNC B1 ;  /* 0x0000000000017941 */ /* 0x000fea0003800000 */
.L_x_71:
        /* <DEDUP_REMOVED lines=9> */
.L_x_74:
[----:B------:R-:W-:Y:S05]  /*3030*/  BSYNC B1 ;  /* 0x0000000000017941 */ /* 0x000fea0003800000 */
.L_x_73:
        /* <DEDUP_REMOVED lines=9> */
.L_x_76:
[----:B------:R-:W-:Y:S05]  /*30d0*/  BSYNC B1 ;  /* 0x0000000000017941 */ /* 0x000fea0003800000 */
.L_x_75:
        /* <DEDUP_REMOVED lines=9> */
.L_x_78:
[----:B------:R-:W-:Y:S05]  /*3170*/  BSYNC B1 ;  /* 0x0000000000017941 */ /* 0x000fea0003800000 */
.L_x_77:
        /* <DEDUP_REMOVED lines=9> */
.L_x_80:
[----:B------:R-:W-:Y:S05]  /*3210*/  BSYNC B1 ;  /* 0x0000000000017941 */ /* 0x000fea0003800000 */
.L_x_79:
        /* <DEDUP_REMOVED lines=9> */
.L_x_82:
[----:B------:R-:W-:Y:S05]  /*32b0*/  BSYNC B1 ;  /* 0x0000000000017941 */ /* 0x000fea0003800000 */
.L_x_81:
        /* <DEDUP_REMOVED lines=9> */
.L_x_84:
[----:B------:R-:W-:Y:S05]  /*3350*/  BSYNC B1 ;  /* 0x0000000000017941 */ /* 0x000fea0003800000 */
.L_x_83:
        /* <DEDUP_REMOVED lines=9> */
.L_x_86:
[----:B------:R-:W-:Y:S05]  /*33f0*/  BSYNC B1 ;  /* 0x0000000000017941 */ /* 0x000fea0003800000 */
.L_x_85:
        /* <DEDUP_REMOVED lines=9> */
.L_x_88:
[----:B------:R-:W-:Y:S05]  /*3490*/  BSYNC B1 ;  /* 0x0000000000017941 */ /* 0x000fea0003800000 */
.L_x_87:
        /* <DEDUP_REMOVED lines=9> */
.L_x_90:
[----:B------:R-:W-:Y:S05]  /*3530*/  BSYNC B1 ;  /* 0x0000000000017941 */ /* 0x000fea0003800000 */
.L_x_89:
        /* <DEDUP_REMOVED lines=9> */
.L_x_92:
[----:B------:R-:W-:Y:S05]  /*35d0*/  BSYNC B1 ;  /* 0x0000000000017941 */ /* 0x000fea0003800000 */
.L_x_91:
        /* <DEDUP_REMOVED lines=9> */
.L_x_94:
[----:B------:R-:W-:Y:S05]  /*3670*/  BSYNC B1 ;  /* 0x0000000000017941 */ /* 0x000fea0003800000 */
.L_x_93:
        /* <DEDUP_REMOVED lines=9> */
.L_x_96:
[----:B------:R-:W-:Y:S05]  /*3710*/  BSYNC B1 ;  /* 0x0000000000017941 */ /* 0x000fea0003800000 */
.L_x_95:
        /* <DEDUP_REMOVED lines=9> */
.L_x_98:
[----:B------:R-:W-:Y:S05]  /*37b0*/  BSYNC B1 ;  /* 0x0000000000017941 */ /* 0x000fea0003800000 */
.L_x_97:
        /* <DEDUP_REMOVED lines=9> */
.L_x_100:
[----:B------:R-:W-:Y:S05]  /*3850*/  BSYNC B1 ;  /* 0x0000000000017941 */ /* 0x000fea0003800000 */
.L_x_99:
        /* <DEDUP_REMOVED lines=9> */
.L_x_102:
[----:B------:R-:W-:Y:S05]  /*38f0*/  BSYNC B1 ;  /* 0x0000000000017941 */ /* 0x000fea0003800000 */
.L_x_101:
        /* <DEDUP_REMOVED lines=9> */
.L_x_104:
[----:B------:R-:W-:Y:S05]  /*3990*/  BSYNC B1 ;  /* 0x0000000000017941 */ /* 0x000fea0003800000 */
.L_x_103:
        /* <DEDUP_REMOVED lines=9> */
.L_x_106:
[----:B------:R-:W-:Y:S05]  /*3a30*/  BSYNC B1 ;  /* 0x0000000000017941 */ /* 0x000fea0003800000 */
.L_x_105:
        /* <DEDUP_REMOVED lines=9> */
.L_x_108:
[----:B------:R-:W-:Y:S05]  /*3ad0*/  BSYNC B1 ;  /* 0x0000000000017941 */ /* 0x000fea0003800000 */
.L_x_107:
        /* <DEDUP_REMOVED lines=9> */
.L_x_110:
[----:B------:R-:W-:Y:S05]  /*3b70*/  BSYNC B1 ;  /* 0x0000000000017941 */ /* 0x000fea0003800000 */
.L_x_109:
        /* <DEDUP_REMOVED lines=9> */
.L_x_112:
[----:B------:R-:W-:Y:S05]  /*3c10*/  BSYNC B1 ;  /* 0x0000000000017941 */ /* 0x000fea0003800000 */
.L_x_111:
        /* <DEDUP_REMOVED lines=9> */
.L_x_114:
[----:B------:R-:W-:Y:S05]  /*3cb0*/  BSYNC B1 ;  /* 0x0000000000017941 */ /* 0x000fea0003800000 */
.L_x_113:
        /* <DEDUP_REMOVED lines=9> */
.L_x_116:
[----:B------:R-:W-:Y:S05]  /*3d50*/  BSYNC B1 ;  /* 0x0000000000017941 */ /* 0x000fea0003800000 */
.L_x_115:
        /* <DEDUP_REMOVED lines=9> */
.L_x_118:
[----:B------:R-:W-:Y:S05]  /*3df0*/  BSYNC B1 ;  /* 0x0000000000017941 */ /* 0x000fea0003800000 */
.L_x_117:
        /* <DEDUP_REMOVED lines=9> */
.L_x_120:
[----:B------:R-:W-:Y:S05]  /*3e90*/  BSYNC B1 ;  /* 0x0000000000017941 */ /* 0x000fea0003800000 */
.L_x_119:
        /* <DEDUP_REMOVED lines=9> */
.L_x_122:
[----:B------:R-:W-:Y:S05]  /*3f30*/  BSYNC B1 ;  /* 0x0000000000017941 */ /* 0x000fea0003800000 */
.L_x_121:
        /* <DEDUP_REMOVED lines=9> */
.L_x_124:
[----:B------:R-:W-:Y:S05]  /*3fd0*/  BSYNC B1 ;  /* 0x0000000000017941 */ /* 0x000fea0003800000 */
.L_x_123:
[----:B-----5:R-:W-:Y:S01]  /*3fe0*/  HADD2.F32 R13, -RZ, R23.H0_H0 ;  /* 0x20000017ff0d7230 */ /* 0x020fe20000004100 */
[----:B------:R-:W-:Y:S01]  /*3ff0*/  ISETP.GT.AND P1, PT, R3, 0x59, P0 ;  /* 0x000000590300780c */ /* 0x000fe20000724270 */
[----:B------:R-:W-:Y:S01]  /*4000*/  BSSY B1, `(.L_x_125) ;  /* 0x0000008000017945 */ /* 0x000fe20003800000 */
[----:B0-----:R-:W-:Y:S02]  /*4010*/  PRMT R18, R23, 0x7610, R18 ;  /* 0x0000761017127816 */ /* 0x001fe40000000012 */
[----:B------:R-:W-:-:S04]  /*4020*/  FMUL R13, R13, R168 ;  /* 0x000000a80d0d7220 */ /* 0x000fc80000400000 */
[----:B------:R-:W-:-:S05]  /*4030*/  FFMA R13, R166, R169, R13 ;  /* 0x000000a9a60d7223 */ /* 0x000fca000000000d */
[----:B------:R-:W-:-:S05]  /*4040*/  F2FP.F16.F32.PACK_AB R13, RZ, R13 ;  /* 0x0000000dff0d723e */ /* 0x000fca00000000ff */
[----:B------:R0:W-:Y:S01]  /*4050*/  @P2 STG.E.U16 desc[UR36][R10.64+0xb0], R13 ;  /* 0x0000b00d0a002986 */ /* 0x0001e2000c101524 */
[----:B------:R-:W-:Y:S05]  /*4060*/  @!P1 BRA `(.L_x_126) ;  /* 0x0000000000049947 */ /* 0x000fea0003800000 */
[----:B------:R0:W5:Y:S02]  /*4070*/  LDG.E.LTC128B.U16 R18, desc[UR36][R120.64+0xb2] ;  /* 0x0000b22478127981 */ /* 0x000164000c1e1520 */
.L_x_126:
[----:B------:R-:W-:Y:S05]  /*4080*/  BSYNC B1 ;  /* 0x0000000000017941 */ /* 0x000fea0003800000 */
.L_x_125:
[----:B0----5:R-:W-:Y:S01]  /*4090*/  HADD2.F32 R13, -RZ, R18.H0_H0 ;  /* 0x20000012ff0d7230 */ /* 0x021fe20000004100 */
[----:B------:R-:W-:Y:S02]  /*40a0*/  ISETP.GT.AND P0, PT, R12, 0x80, PT ;  /* 0x000000800c00780c */ /* 0x000fe40003f04270 */
[C---:B------:R-:W-:Y:S02]  /*40b0*/  SHF.L.U64.HI R23, R14.reuse, 0x8, R15 ;  /* 0x000000080e177819 */ /* 0x040fe4000001020f */
[----:B--2-4-:R-:W-:Y:S01]  /*40c0*/  FMUL R120, R13, R168 ;  /* 0x000000a80d787220 */ /* 0x014fe20000400000 */
[----:B------:R-:W-:Y:S01]  /*40d0*/  IMAD.SHL.U32 R13, R14, 0x100, RZ ;  /* 0x000001000e0d7824 */ /* 0x000fe200078e00ff */
[----:B------:R-:W-:Y:S02]  /*40e0*/  ISETP.GT.AND P3, PT, R3, RZ, P0 ;  /* 0x000000ff0300720c */ /* 0x000fe40000764270 */
[----:B------:R-:W-:Y:S02]  /*40f0*/  FFMA R120, R167, R169, R120 ;  /* 0x000000a9a7787223 */ /* 0x000fe40000000078 */
[----:B------:R-:W-:-:S03]  /*4100*/  IADD3 R14, P2, R13, R6, RZ ;  /* 0x000000060d0e7210 */ /* 0x000fc60007f5e0ff */
[----:B------:R-:W-:Y:S02]  /*4110*/  F2FP.F16.F32.PACK_AB R120, RZ, R120 ;  /* 0x00000078ff78723e */ /* 0x000fe400000000ff */
[----:B------:R-:W-:-:S03]  /*4120*/  IMAD.X R15, R23, 0x1, R7, P2 ;  /* 0x00000001170f7824 */ /* 0x000fc600010e0607 */
[----:B------:R0:W-:Y:S04]  /*4130*/  @P1 STG.E.U16 desc[UR36][R10.64+0xb2], R120 ;  /* 0x0000b2780a001986 */ /* 0x0001e8000c101524 */
[----:B------:R-:W2:Y:S01]  /*4140*/  @P3 LDG.E.LTC128B.U16 R18, desc[UR36][R14.64] ;  /* 0x000000240e123981 */ /* 0x000ea2000c1e1520 */
[C---:B------:R-:W-:Y:S01]  /*4150*/  IMAD.SHL.U32 R123, R20.reuse, 0x100, RZ ;  /* 0x00000100147b7824 */ /* 0x040fe200078e00ff */
[----:B------:R-:W-:Y:S02]  /*4160*/  LOP3.LUT R125, R13, 0x2, RZ, 0xfc, !PT ;  /* 0x000000020d7d7812 */ /* 0x000fe400078efcff */
[----:B------:R-:W-:Y:S02]  /*4170*/  ISETP.GT.AND P2, PT, R3, 0x1, P0 ;  /* 0x000000010300780c */ /* 0x000fe40000744270 */
[----:B------:R-:W-:-:S02]  /*4180*/  SHF.L.U64.HI R127, R20, 0x8, R21 ;  /* 0x00000008147f7819 */ /* 0x000fc40000010215 */
[----:B------:R-:W-:Y:S02]  /*4190*/  IADD3 R20, P1, R123, R4, RZ ;  /* 0x000000047b147210 */ /* 0x000fe40007f3e0ff */
[----:B------:R-:W-:-:S03]  /*41a0*/  IADD3 R130, P4, R125, R6, RZ ;  /* 0x000000067d827210 */ /* 0x000fc60007f9e0ff */
[----:B------:R-:W-:Y:S02]  /*41b0*/  IMAD.X R21, R127, 0x1, R5, P1 ;  /* 0x000000017f157824 */ /* 0x000fe400008e0605 */
[----:B------:R-:W-:Y:S02]  /*41c0*/  IMAD.X R131, R23, 0x1, R7, P4 ;  /* 0x0000000117837824 */ /* 0x000fe400020e0607 */
[----:B--2---:R-:W-:-:S05]  /*41d0*/  HADD2.F32 R121, -RZ, R18.H0_H0 ;  /* 0x20000012ff797230 */ /* 0x004fca0000004100 */
[----:B------:R-:W-:-:S04]  /*41e0*/  FMUL R121, R121, R168 ;  /* 0x000000a879797220 */ /* 0x000fc80000400000 */
[----:B------:R-:W-:-:S05]  /*41f0*/  FFMA R121, R72, R169, R121 ;  /* 0x000000a948797223 */ /* 0x000fca0000000079 */
[----:B------:R-:W-:-:S04]  /*4200*/  F2FP.F16.F32.PACK_AB R121, RZ, R121 ;  /* 0x00000079ff79723e */ /* 0x000fc800000000ff */
[----:B0-----:R-:W-:-:S05]  /*4210*/  PRMT R120, R121, 0x7610, R120 ;  /* 0x0000761079787816 */ /* 0x001fca0000000078 */
[----:B------:R0:W-:Y:S04]  /*4220*/  @P3 STG.E.U16 desc[UR36][R20.64], R120 ;  /* 0x0000007814003986 */ /* 0x0001e8000c101524 */
[----:B------:R-:W2:Y:S01]  /*4230*/  @P2 LDG.E.LTC128B.U16 R18, desc[UR36][R130.64] ;  /* 0x0000002482122981 */ /* 0x000ea2000c1e1520 */
[----:B------:R-:W-:Y:S01]  /*4240*/  LOP3.LUT R129, R123, 0x2, RZ, 0xfc, !PT ;  /* 0x000000027b817812 */ /* 0x000fe200078efcff */
[----:B------:R-:W-:Y:S01]  /*4250*/  BSSY B1, `(.L_x_127) ;  /* 0x000000f000017945 */ /* 0x000fe20003800000 */
[----:B------:R-:W-:-:S04]  /*4260*/  ISETP.GT.AND P1, PT, R12, 0x88, PT ;  /* 0x000000880c00780c */ /* 0x000fc80003f24270 */
[----:B------:R-:W-:Y:S01]  /*4270*/  ISETP.GT.AND P3, PT, R3, RZ, P1 ;  /* 0x000000ff0300720c */ /* 0x000fe20000f64270 */
[----:B--2---:R-:W-:-:S05]  /*4280*/  HADD2.F32 R121, -RZ, R18.H0_H0 ;  /* 0x20000012ff797230 */ /* 0x004fca0000004100 */
[----:B------:R-:W-:-:S04]  /*4290*/  FMUL R72, R121, R168 ;  /* 0x000000a879487220 */ /* 0x000fc80000400000 */
[----:B------:R-:W-:Y:S01]  /*42a0*/  FFMA R73, R73, R169, R72 ;  /* 0x000000a949497223 */ /* 0x000fe20000000048 */
[----:B------:R-:W-:-:S04]  /*42b0*/  IADD3 R72, P4, R129, R4, RZ ;  /* 0x0000000481487210 */ /* 0x000fc80007f9e0ff */
[----:B------:R-:W-:Y:S01]  /*42c0*/  F2FP.F16.F32.PACK_AB R121, RZ, R73 ;  /* 0x00000049ff79723e */ /* 0x000fe200000000ff */
[----:B------:R-:W-:Y:S01]  /*42d0*/  IMAD.X R73, R127, 0x1, R5, P4 ;  /* 0x000000017f497824 */ /* 0x000fe200020e0605 */
[----:B0-----:R-:W-:Y:S02]  /*42e0*/  IADD3 R120, P4, R13, R8, RZ ;  /* 0x000000080d787210 */ /* 0x001fe40007f9e0ff */
[----:B------:R-:W-:-:S03]  /*42f0*/  PRMT R122, R121, 0x7610, R122 ;  /* 0x00007610797a7816 */ /* 0x000fc6000000007a */
[----:B------:R-:W-:Y:S02]  /*4300*/  IMAD.X R121, R23, 0x1, R9, P4 ;  /* 0x0000000117797824 */ /* 0x000fe400020e0609 */
[----:B------:R0:W-:Y:S01]  /*4310*/  @P2 STG.E.U16 desc[UR36][R72.64], R122 ;  /* 0x0000007a48002986 */ /* 0x0001e2000c101524 */
[----:B------:R-:W-:Y:S05]  /*4320*/  @!P3 BRA `(.L_x_128) ;  /* 0x000000000004b947 */ /* 0x000fea0003800000 */
[----:B------:R2:W5:Y:S02]  /*4330*/  LDG.E.LTC128B.U16 R18, desc[UR36][R120.64] ;  /* 0x0000002478127981 */ /* 0x000564000c1e1520 */
.L_x_128:
[----:B------:R-:W-:Y:S05]  /*4340*/  BSYNC B1 ;  /* 0x0000000000017941 */ /* 0x000fea0003800000 */
.L_x_127:
[----:B0----5:R-:W-:Y:S01]  /*4350*/  HADD2.F32 R73, -RZ, R18.H0_H0 ;  /* 0x20000012ff497230 */ /* 0x021fe20000004100 */
[----:B------:R-:W-:Y:S01]  /*4360*/  IADD3 R72, P4, R123, R10, RZ ;  /* 0x0000000a7b487210 */ /* 0x000fe20007f9e0ff */
[----:B------:R-:W-:Y:S01]  /*4370*/  BSSY B1, `(.L_x_129) ;  /* 0x000000b000017945 */ /* 0x000fe20003800000 */
[----:B------:R-:W-:Y:S02]  /*4380*/  ISETP.GT.AND P2, PT, R3, 0x1, P1 ;  /* 0x000000010300780c */ /* 0x000fe40000f44270 */
[----:B------:R-:W-:-:S04]  /*4390*/  FMUL R73, R73, R168 ;  /* 0x000000a849497220 */ /* 0x000fc80000400000 */
[----:B------:R-:W-:-:S05]  /*43a0*/  FFMA R73, R74, R169, R73 ;  /* 0x000000a94a497223 */ /* 0x000fca0000000049 */
[----:B------:R-:W-:Y:S01]  /*43b0*/  F2FP.F16.F32.PACK_AB R74, RZ, R73 ;  /* 0x00000049ff4a723e */ /* 0x000fe200000000ff */
[----:B------:R-:W-:-:S05]  /*43c0*/  IMAD.X R73, R127, 0x1, R11, P4 ;  /* 0x000000017f497824 */ /* 0x000fca00020e060b */
[----:B------:R0:W-:Y:S01]  /*43d0*/  @P3 STG.E.U16 desc[UR36][R72.64], R74 ;  /* 0x0000004a48003986 */ /* 0x0001e2000c101524 */
[----:B------:R-:W-:Y:S05]  /*43e0*/  @!P2 BRA `(.L_x_130) ;  /* 0x00000000000ca947 */ /* 0x000fea0003800000 */
[----:B------:R-:W-:-:S05]  /*43f0*/  IADD3 R130, P3, R125, R8, RZ ;  /* 0x000000087d827210 */ /* 0x000fca0007f7e0ff */
[----:B------:R-:W-:-:S05]  /*4400*/  IMAD.X R131, R23, 0x1, R9, P3 ;  /* 0x0000000117837824 */ /* 0x000fca00018e0609 */
[----:B------:R4:W5:Y:S03]  /*4410*/  LDG.E.LTC128B.U16 R18, desc[UR36][R130.64] ;  /* 0x0000002482127981 */ /* 0x000966000c1e1520 */
.L_x_130:
[----:B------:R-:W-:Y:S05]  /*4420*/  BSYNC B1 ;  /* 0x0000000000017941 */ /* 0x000fea0003800000 */
.L_x_129:
[----:B----45:R-:W-:Y:S01]  /*4430*/  HADD2.F32 R131, -RZ, R18.H0_H0 ;  /* 0x20000012ff837230 */ /* 0x030fe20000004100 */
[----:B------:R-:W-:Y:S02]  /*4440*/  ISETP.GT.AND P3, PT, R3, 0x8, P0 ;  /* 0x000000080300780c */ /* 0x000fe40000764270 */
[----:B------:R-:W-:Y:S02]  /*4450*/  IADD3 R134, P4, R129, R10, RZ ;  /* 0x0000000a81867210 */ /* 0x000fe40007f9e0ff */
[----:B0-----:R-:W-:Y:S01]  /*4460*/  FMUL R74, R131, R168 ;  /* 0x000000a8834a7220 */ /* 0x001fe20000400000 */
[----:B------:R-:W-:Y:S02]  /*4470*/  LOP3.LUT R131, R13, 0x10, RZ, 0xfc, !PT ;  /* 0x000000100d837812 */ /* 0x000fe400078efcff */
[----:B------:R-:W-:Y:S02]  /*4480*/  IMAD.X R135, R127, 0x1, R11, P4 ;  /* 0x000000017f877824 */ /* 0x000fe400020e060b */
[----:B------:R-:W-:Y:S01]  /*4490*/  FFMA R74, R75, R169, R74 ;  /* 0x000000a94b4a7223 */ /* 0x000fe2000000004a */
[----:B------:R-:W-:-:S04]  /*44a0*/  IADD3 R136, P5, R131, R6, RZ ;  /* 0x0000000683887210 */ /* 0x000fc80007fbe0ff */
[----:B------:R-:W-:Y:S01]  /*44b0*/  F2FP.F16.F32.PACK_AB R74, RZ, R74 ;  /* 0x0000004aff4a723e */ /* 0x000fe200000000ff */
[----:B------:R-:W-:-:S04]  /*44c0*/  IMAD.X R137, R23, 0x1, R7, P5 ;  /* 0x0000000117897824 */ /* 0x000fc800028e0607 */
[----:B------:R0:W-:Y:S04]  /*44d0*/  @P2 STG.E.U16 desc[UR36][R134.64], R74 ;  /* 0x0000004a86002986 */ /* 0x0001e8000c101524 */
[----:B------:R-:W4:Y:S01]  /*44e0*/  @P3 LDG.E.LTC128B.U16 R18, desc[UR36][R136.64] ;  /* 0x0000002488123981 */ /* 0x000f22000c1e1520 */
[----:B------:R-:W-:Y:S01]  /*44f0*/  ISETP.GT.AND P2, PT, R3, 0x9, P0 ;  /* 0x000000090300780c */ /* 0x000fe20000744270 */
[----:B----4-:R-:W-:-:S05]  /*4500*/  HADD2.F32 R75, -RZ, R18.H0_H0 ;  /* 0x20000012ff4b7230 */ /* 0x010fca0000004100 */
[----:B------:R-:W-:Y:S01]  /*4510*/  FMUL R133, R75, R168 ;  /* 0x000000a84b857220 */ /* 0x000fe20000400000 */
[----:B------:R-:W-:-:S03]  /*4520*/  LOP3.LUT R75, R123, 0x10, RZ, 0xfc, !PT ;  /* 0x000000107b4b7812 */ /* 0x000fc600078efcff */
[----:B------:R-:W-:Y:S01]  /*4530*/  FFMA R76, R76, R169, R133 ;  /* 0x000000a94c4c7223 */ /* 0x000fe20000000085 */
[----:B------:R-:W-:Y:S02]  /*4540*/  LOP3.LUT R133, R13, 0x12, RZ, 0xfc, !PT ;  /* 0x000000120d857812 */ /* 0x000fe400078efcff */
[----:B------:R-:W-:Y:S02]  /*4550*/  IADD3 R138, P4, R75, R4, RZ ;  /* 0x000000044b8a7210 */ /* 0x000fe40007f9e0ff */
[----:B------:R-:W-:Y:S02]  /*4560*/  IADD3 R140, P5, R133, R6, RZ ;  /* 0x00000006858c7210 */ /* 0x000fe40007fbe0ff */
[----:B------:R-:W-:Y:S01]  /*4570*/  F2FP.F16.F32.PACK_AB R76, RZ, R76 ;  /* 0x0000004cff4c723e */ /* 0x000fe200000000ff */
[----:B------:R-:W-:Y:S02]  /*4580*/  IMAD.X R139, R127, 0x1, R5, P4 ;  /* 0x000000017f8b7824 */ /* 0x000fe400020e0605 */
[----:B------:R-:W-:Y:S01]  /*4590*/  IMAD.X R141, R23, 0x1, R7, P5 ;  /* 0x00000001178d7824 */ /* 0x000fe200028e0607 */
[----:B------:R-:W-:-:S05]  /*45a0*/  PRMT R122, R76, 0x7610, R122 ;  /* 0x000076104c7a7816 */ /* 0x000fca000000007a */
[----:B------:R4:W-:Y:S04]  /*45b0*/  @P3 STG.E.U16 desc[UR36][R138.64], R122 ;  /* 0x0000007a8a003986 */ /* 0x0009e8000c101524 */
[----:B------:R-:W0:Y:S01]  /*45c0*/  @P2 LDG.E.LTC128B.U16 R18, desc[UR36][R140.64] ;  /* 0x000000248c122981 */ /* 0x000e22000c1e1520 */
[----:B------:R-:W-:Y:S01]  /*45d0*/  ISETP.GT.AND P3, PT, R3, 0x8, P1 ;  /* 0x000000080300780c */ /* 0x000fe20000f64270 */
[----:B------:R-:W-:Y:S01]  /*45e0*/  BSSY B1, `(.L_x_131) ;  /* 0x000000d000017945 */ /* 0x000fe20003800000 */
[----:B0-----:R-:W-:-:S05]  /*45f0*/  HADD2.F32 R135, -RZ, R18.H0_H0 ;  /* 0x20000012ff877230 */ /* 0x001fca0000004100 */
[----:B------:R-:W-:Y:S01]  /*4600*/  FMUL R74, R135, R168 ;  /* 0x000000a8874a7220 */ /* 0x000fe20000400000 */
[----:B------:R-:W-:-:S03]  /*4610*/  LOP3.LUT R135, R123, 0x12, RZ, 0xfc, !PT ;  /* 0x000000127b877812 */ /* 0x000fc600078efcff */
[----:B------:R-:W-:Y:S01]  /*4620*/  FFMA R74, R77, R169, R74 ;  /* 0x000000a94d4a7223 */ /* 0x000fe2000000004a */
[----:B------:R-:W-:-:S04]  /*4630*/  IADD3 R76, P4, R135, R4, RZ ;  /* 0x00000004874c7210 */ /* 0x000fc80007f9e0ff */
[----:B------:R-:W-:Y:S01]  /*4640*/  F2FP.F16.F32.PACK_AB R74, RZ, R74 ;  /* 0x0000004aff4a723e */ /* 0x000fe200000000ff */
[----:B------:R-:W-:-:S05]  /*4650*/  IMAD.X R77, R127, 0x1, R5, P4 ;  /* 0x000000017f4d7824 */ /* 0x000fca00020e0605 */
[----:B------:R4:W-:Y:S01]  /*4660*/  @P2 STG.E.U16 desc[UR36][R76.64], R74 ;  /* 0x0000004a4c002986 */ /* 0x0009e2000c101524 */
[----:B------:R-:W-:Y:S05]  /*4670*/  @!P3 BRA `(.L_x_132) ;  /* 0x00000000000cb947 */ /* 0x000fea0003800000 */
[----:B----4-:R-:W-:-:S05]  /*4680*/  IADD3 R76, P2, R131, R8, RZ ;  /* 0x00000008834c7210 */ /* 0x010fca0007f5e0ff */
[----:B------:R-:W-:-:S05]  /*4690*/  IMAD.X R77, R23, 0x1, R9, P2 ;  /* 0x00000001174d7824 */ /* 0x000fca00010e0609 */
[----:B------:R0:W5:Y:S03]  /*46a0*/  LDG.E.LTC128B.U16 R18, desc[UR36][R76.64] ;  /* 0x000000244c127981 */ /* 0x000166000c1e1520 */
.L_x_132:
[----:B------:R-:W-:Y:S05]  /*46b0*/  BSYNC B1 ;  /* 0x0000000000017941 */ /* 0x000fea0003800000 */
.L_x_131:
[----:B0---45:R-:W-:Y:S01]  /*46c0*/  HADD2.F32 R77, -RZ, R18.H0_H0 ;  /* 0x20000012ff4d7230 */ /* 0x031fe20000004100 */
        /* <DEDUP_REMOVED lines=9> */
[----:B0-----:R-:W-:-:S05]  /*4760*/  IADD3 R76, P3, R133, R8, RZ ;  /* 0x00000008854c7210 */ /* 0x001fca0007f7e0ff */
[----:B------:R-:W-:-:S05]  /*4770*/  IMAD.X R77, R23, 0x1, R9, P3 ;  /* 0x00000001174d7824 */ /* 0x000fca00018e0609 */
[----:B------:R4:W5:Y:S03]  /*4780*/  LDG.E.LTC128B.U16 R18, desc[UR36][R76.64] ;  /* 0x000000244c127981 */ /* 0x000966000c1e1520 */
.L_x_134:
[----:B------:R-:W-:Y:S05]  /*4790*/  BSYNC B1 ;  /* 0x0000000000017941 */ /* 0x000fea0003800000 */
.L_x_133:
[----:B0---45:R-:W-:Y:S01]  /*47a0*/  HADD2.F32 R77, -RZ, R18.H0_H0 ;  /* 0x20000012ff4d7230 */ /* 0x031fe20000004100 */
[----:B------:R-:W-:Y:S02]  /*47b0*/  ISETP.GT.AND P3, PT, R3, 0x10, P0 ;  /* 0x000000100300780c */ /* 0x000fe40000764270 */
[----:B------:R-:W-:Y:S02]  /*47c0*/  IADD3 R138, P4, R135, R10, RZ ;  /* 0x0000000a878a7210 */ /* 0x000fe40007f9e0ff */
[----:B------:R-:W-:Y:S01]  /*47d0*/  FMUL R74, R77, R168 ;  /* 0x000000a84d4a7220 */ /* 0x000fe20000400000 */
        /* <DEDUP_REMOVED lines=36> */
.L_x_136:
[----:B------:R-:W-:Y:S05]  /*4a20*/  BSYNC B1 ;  /* 0x0000000000017941 */ /* 0x000fea0003800000 */
.L_x_135:
        /* <DEDUP_REMOVED lines=13> */
.L_x_138:
[----:B------:R-:W-:Y:S05]  /*4b00*/  BSYNC B1 ;  /* 0x0000000000017941 */ /* 0x000fea0003800000 */
.L_x_137:
        /* <DEDUP_REMOVED lines=40> */
.L_x_140:
[----:B------:R-:W-:Y:S05]  /*4d90*/  BSYNC B1 ;  /* 0x0000000000017941 */ /* 0x000fea0003800000 */
.L_x_139:
        /* <DEDUP_REMOVED lines=13> */
.L_x_142:
[----:B------:R-:W-:Y:S05]  /*4e70*/  BSYNC B1 ;  /* 0x0000000000017941 */ /* 0x000fea0003800000 */
.L_x_141:
        /* <DEDUP_REMOVED lines=40> */
.L_x_144:
[----:B------:R-:W-:Y:S05]  /*5100*/  BSYNC B1 ;  /* 0x0000000000017941 */ /* 0x000fea0003800000 */
.L_x_143:
        /* <DEDUP_REMOVED lines=13> */
.L_x_146:
[----:B------:R-:W-:Y:S05]  /*51e0*/  BSYNC B1 ;  /* 0x0000000000017941 */ /* 0x000fea0003800000 */
.L_x_145:
        /* <DEDUP_REMOVED lines=40> */
.L_x_148:
[----:B------:R-:W-:Y:S05]  /*5470*/  BSYNC B1 ;  /* 0x0000000000017941 */ /* 0x000fea0003800000 */
.L_x_147:
        /* <DEDUP_REMOVED lines=13> */
.L_x_150:
[----:B------:R-:W-:Y:S05]  /*5550*/  BSYNC B1 ;  /* 0x0000000000017941 */ /* 0x000fea0003800000 */
.L_x_149:
        /* <DEDUP_REMOVED lines=40> */
.L_x_152:
[----:B------:R-:W-:Y:S05]  /*57e0*/  BSYNC B1 ;  /* 0x0000000000017941 */ /* 0x000fea0003800000 */
.L_x_151:
        /* <DEDUP_REMOVED lines=13> */
.L_x_154:
[----:B------:R-:W-:Y:S05]  /*58c0*/  BSYNC B1 ;  /* 0x0000000000017941 */ /* 0x000fea0003800000 */
.L_x_153:
        /* <DEDUP_REMOVED lines=40> */
.L_x_156:
[----:B------:R-:W-:Y:S05]  /*5b50*/  BSYNC B1 ;  /* 0x0000000000017941 */ /* 0x000fea0003800000 */
.L_x_155:
        /* <DEDUP_REMOVED lines=13> */
.L_x_158:
[----:B------:R-:W-:Y:S05]  /*5c30*/  BSYNC B1 ;  /* 0x0000000000017941 */ /* 0x000fea0003800000 */
.L_x_157:
        /* <DEDUP_REMOVED lines=19> */
[----:B-1-3--:R-:W-:Y:S02]  /*5d70*/  IADD3 R170, P5, R161, R6, RZ ;  /* 0x00000006a1aa7210 */ /* 0x00afe40007fbe0ff */
        /* <DEDUP_REMOVED lines=17> */
[----:B-1----:R-:W-:-:S05]  /*5e90*/  IADD3 R104, P2, R101, R8, RZ ;  /* 0x0000000865687210 */ /* 0x002fca0007f5e0ff */
[----:B------:R-:W-:-:S05]  /*5ea0*/  IMAD.X R105, R23, 0x1, R9, P2 ;  /* 0x0000000117697824 */ /* 0x000fca00010e0609 */
[----:B------:R0:W5:Y:S03]  /*5eb0*/  LDG.E.LTC128B.U16 R18, desc[UR36][R104.64] ;  /* 0x0000002468127981 */ /* 0x000166000c1e1520 */
.L_x_160:
[----:B------:R-:W-:Y:S05]  /*5ec0*/  BSYNC B1 ;  /* 0x0000000000017941 */ /* 0x000fea0003800000 */
.L_x_159:
        /* <DEDUP_REMOVED lines=13> */
.L_x_162:
[----:B------:R-:W-:Y:S05]  /*5fa0*/  BSYNC B1 ;  /* 0x0000000000017941 */ /* 0x000fea0003800000 */
.L_x_161:
        /* <DEDUP_REMOVED lines=11> */
[----:B------:R-:W3:Y:S01]  /*6060*/  @P3 LDG.E.LTC128B.U16 R18, desc[UR36][R170.64] ;  /* 0x00000024aa123981 */ /* 0x000ee2000c1e1520 */
[----:B------:R-:W-:Y:S01]  /*6070*/  ISETP.GT.AND P2, PT, R3, 0x49, P0 ;  /* 0x000000490300780c */ /* 0x000fe20000744270 */
[----:B---3--:R-:W-:-:S05]  /*6080*/  HADD2.F32 R107, -RZ, R18.H0_H0 ;  /* 0x20000012ff6b7230 */ /* 0x008fca0000004100 */
        /* <DEDUP_REMOVED lines=26> */
.L_x_164:
[----:B------:R-:W-:Y:S05]  /*6230*/  BSYNC B1 ;  /* 0x0000000000017941 */ /* 0x000fea0003800000 */
.L_x_163:
        /* <DEDUP_REMOVED lines=13> */
.L_x_166:
[----:B------:R-:W-:Y:S05]  /*6310*/  BSYNC B1 ;  /* 0x0000000000017941 */ /* 0x000fea0003800000 */
.L_x_165:
        /* <DEDUP_REMOVED lines=25> */
[----:B------:R-:W3:Y:S01]  /*64b0*/  @P2 LDG.E.LTC128B.U16 R18, desc[UR36][R180.64] ;  /* 0x00000024b4122981 */ /* 0x000ee2000c1e1520 */
[----:B------:R-:W-:Y:S01]  /*64c0*/  ISETP.GT.AND P3, PT, R3, 0x50, P1 ;  /* 0x000000500300780c */ /* 0x000fe20000f64270 */
[----:B------:R-:W-:Y:S01]  /*64d0*/  BSSY B1, `(.L_x_167) ;  /* 0x000000d000017945 */ /* 0x000fe20003800000 */
[----:B---3--:R-:W-:-:S05]  /*64e0*/  HADD2.F32 R173, -RZ, R18.H0_H0 ;  /* 0x20000012ffad7230 */ /* 0x008fca0000004100 */
[----:B0-----:R-:W-:Y:S01]  /*64f0*/  FMUL R74, R173, R168 ;  /* 0x000000a8ad4a7220 */ /* 0x001fe20000400000 */
        /* <DEDUP_REMOVED lines=10> */
.L_x_168:
[----:B------:R-:W-:Y:S05]  /*65a0*/  BSYNC B1 ;  /* 0x0000000000017941 */ /* 0x000fea0003800000 */
.L_x_167:
        /* <DEDUP_REMOVED lines=13> */
.L_x_170:
[----:B------:R-:W-:Y:S05]  /*6680*/  BSYNC B1 ;  /* 0x0000000000017941 */ /* 0x000fea0003800000 */
.L_x_169:
        /* <DEDUP_REMOVED lines=22> */
[----:B------:R-:W-:-:S03]  /*67f0*/  IMAD.X R183, R23, 0x1, R7, P4 ;  /* 0x0000000117b77824 */ /* 0x000fc600020e0607 */
[----:B------:R0:W-:Y:S04]  /*6800*/  @P3 STG.E.U16 desc[UR36][R180.64], R116 ;  /* 0x00000074b4003986 */ /* 0x0001e8000c101524 */
[----:B------:R-:W3:Y:S01]  /*6810*/  @P0 LDG.E.LTC128B.U16 R18, desc[UR36][R182.64] ;  /* 0x00000024b6120981 */ /* 0x000ee2000c1e1520 */
[----:B------:R-:W-:Y:S01]  /*6820*/  ISETP.GT.AND P2, PT, R3, 0x58, P1 ;  /* 0x000000580300780c */ /* 0x000fe20000f44270 */
[----:B------:R-:W-:Y:S01]  /*6830*/  BSSY B1, `(.L_x_171) ;  /* 0x000000d000017945 */ /* 0x000fe20003800000 */
[----:B---3--:R-:W-:-:S05]  /*6840*/  HADD2.F32 R7, -RZ, R18.H0_H0 ;  /* 0x20000012ff077230 */ /* 0x008fca0000004100 */
        /* <DEDUP_REMOVED lines=8> */
[----:B0-----:R-:W-:-:S05]  /*68d0*/  IADD3 R4, P0, R113, R8, RZ ;  /* 0x0000000871047210 */ /* 0x001fca0007f1e0ff */
[----:B------:R-:W-:-:S05]  /*68e0*/  IMAD.X R5, R23, 0x1, R9, P0 ;  /* 0x0000000117057824 */ /* 0x000fca00000e0609 */
[----:B------:R1:W5:Y:S03]  /*68f0*/  LDG.E.LTC128B.U16 R18, desc[UR36][R4.64] ;  /* 0x0000002404127981 */ /* 0x000366000c1e1520 */
.L_x_172:
[----:B------:R-:W-:Y:S05]  /*6900*/  BSYNC B1 ;  /* 0x0000000000017941 */ /* 0x000fea0003800000 */
.L_x_171:
[----:B01---5:R-:W-:Y:S01]  /*6910*/  HADD2.F32 R5, -RZ, R18.H0_H0 ;  /* 0x20000012ff057230 */ /* 0x023fe20000004100 */
[----:B------:R-:W-:Y:S01]  /*6920*/  IADD3 R4, P0, R115, R10, RZ ;  /* 0x0000000a73047210 */ /* 0x000fe20007f1e0ff */
[----:B------:R-:W-:Y:S01]  /*6930*/  BSSY B1, `(.L_x_173) ;  /* 0x000000b000017945 */ /* 0x000fe20003800000 */
[----:B------:R-:W-:Y:S02]  /*6940*/  ISETP.GT.AND P1, PT, R3, 0x59, P1 ;  /* 0x000000590300780c */ /* 0x000fe40000f24270 */
[----:B------:R-:W-:-:S04]  /*6950*/  FMUL R5, R5, R168 ;  /* 0x000000a805057220 */ /* 0x000fc80000400000 */
[----:B------:R-:W-:-:S05]  /*6960*/  FFMA R5, R118, R169, R5 ;  /* 0x000000a976057223 */ /* 0x000fca0000000005 */
[----:B------:R-:W-:Y:S01]  /*6970*/  F2FP.F16.F32.PACK_AB R6, RZ, R5 ;  /* 0x00000005ff06723e */ /* 0x000fe200000000ff */
[----:B------:R-:W-:Y:S01]  /*6980*/  IMAD.X R5, R127, 0x1, R11, P0 ;  /* 0x000000017f057824 */ /* 0x000fe200000e060b */
[----:B------:R-:W-:-:S04]  /*6990*/  IADD3 R8, P0, R175, R8, RZ ;  /* 0x00000008af087210 */ /* 0x000fc80007f1e0ff */
[----:B------:R0:W-:Y:S01]  /*69a0*/  @P2 STG.E.U16 desc[UR36][R4.64], R6 ;  /* 0x0000000604002986 */ /* 0x0001e2000c101524 */
[----:B------:R-:W-:Y:S01]  /*69b0*/  IMAD.X R9, R23, 0x1, R9, P0 ;  /* 0x0000000117097824 */ /* 0x000fe200000e0609 */
[----:B------:R-:W-:Y:S07]  /*69c0*/  @!P1 BRA `(.L_x_174) ;  /* 0x0000000000049947 */ /* 0x000fee0003800000 */
[----:B------:R1:W5:Y:S02]  /*69d0*/  LDG.E.LTC128B.U16 R18, desc[UR36][R8.64] ;  /* 0x0000002408127981 */ /* 0x000364000c1e1520 */
.L_x_174:
[----:B------:R-:W-:Y:S05]  /*69e0*/  BSYNC B1 ;  /* 0x0000000000017941 */ /* 0x000fea0003800000 */
.L_x_173:
[----:B0----5:R-:W-:Y:S01]  /*69f0*/  HADD2.F32 R5, -RZ, R18.H0_H0 ;  /* 0x20000012ff057230 */ /* 0x021fe20000004100 */
[----:B------:R-:W-:Y:S01]  /*6a00*/  ISETP.GT.AND P0, PT, R12, 0x100, PT ;  /* 0x000001000c00780c */ /* 0x000fe20003f04270 */
[----:B------:R-:W-:Y:S03]  /*6a10*/  BSSY B1, `(.L_x_175) ;  /* 0x000000c000017945 */ /* 0x000fe60003800000 */
[----:B------:R-:W-:Y:S01]  /*6a20*/  FMUL R4, R5, R168 ;  /* 0x000000a805047220 */ /* 0x000fe20000400000 */
[----:B------:R-:W-:-:S03]  /*6a30*/  ISETP.GT.AND P2, PT, R3, RZ, P0 ;  /* 0x000000ff0300720c */ /* 0x000fc60000744270 */
        /* <DEDUP_REMOVED lines=9> */
.L_x_176:
[----:B------:R-:W-:Y:S05]  /*6ad0*/  BSYNC B1 ;  /* 0x0000000000017941 */ /* 0x000fea0003800000 */
.L_x_175:
[----:B0--3-5:R-:W-:Y:S01]  /*6ae0*/  HADD2.F32 R5, -RZ, R18.H0_H0 ;  /* 0x20000012ff057230 */ /* 0x029fe20000004100 */
        /* <DEDUP_REMOVED lines=12> */
.L_x_178:
[----:B------:R-:W-:Y:S05]  /*6bb0*/  BSYNC B1 ;  /* 0x0000000000017941 */ /* 0x000fea0003800000 */
.L_x_177:
[----:B0--3-5:R-:W-:Y:S01]  /*6bc0*/  HADD2.F32 R5, -RZ, R18.H0_H0 ;  /* 0x20000012ff057230 */ /* 0x029fe20000004100 */
        /* <DEDUP_REMOVED lines=13> */
.L_x_180:
[----:B------:R-:W-:Y:S05]  /*6ca0*/  BSYNC B1 ;  /* 0x0000000000017941 */ /* 0x000fea0003800000 */
.L_x_179:
        /* <DEDUP_REMOVED lines=13> */
.L_x_182:
[----:B------:R-:W-:Y:S05]  /*6d80*/  BSYNC B1 ;  /* 0x0000000000017941 */ /* 0x000fea0003800000 */
.L_x_181:
[----:B0--3-5:R-:W-:Y:S01]  /*6d90*/  HADD2.F32 R5, -RZ, R18.H0_H0 ;  /* 0x20000012ff057230 */ /* 0x029fe20000004100 */
[----:B------:R-:W-:Y:S01]  /*6da0*/  ISETP.GT.AND P2, PT, R3, 0x8, P0 ;  /* 0x000000080300780c */ /* 0x000fe20000744270 */
[----:B------:R-:W-:Y:S03]  /*6db0*/  BSSY B1, `(.L_x_183) ;  /* 0x000000b000017945 */ /* 0x000fe60003800000 */
[----:B------:R-:W-:-:S04]  /*6dc0*/  FMUL R4, R5, R168 ;  /* 0x000000a805047220 */ /* 0x000fc80000400000 */
        /* <DEDUP_REMOVED lines=9> */
.L_x_184:
[----:B------:R-:W-:Y:S05]  /*6e60*/  BSYNC B1 ;  /* 0x0000000000017941 */ /* 0x000fea0003800000 */
.L_x_183:
        /* <DEDUP_REMOVED lines=13> */
.L_x_186:
[----:B------:R-:W-:Y:S05]  /*6f40*/  BSYNC B1 ;  /* 0x0000000000017941 */ /* 0x000fea0003800000 */
.L_x_185:
        /* <DEDUP_REMOVED lines=13> */
.L_x_188:
[----:B------:R-:W-:Y:S05]  /*7020*/  BSYNC B1 ;  /* 0x0000000000017941 */ /* 0x000fea0003800000 */
.L_x_187:
        /* <DEDUP_REMOVED lines=13> */
.L_x_190:
[----:B------:R-:W-:Y:S05]  /*7100*/  BSYNC B1 ;  /* 0x0000000000017941 */ /* 0x000fea0003800000 */
.L_x_189:
        /* <DEDUP_REMOVED lines=13> */
.L_x_192:
[----:B------:R-:W-:Y:S05]  /*71e0*/  BSYNC B1 ;  /* 0x0000000000017941 */ /* 0x000fea0003800000 */
.L_x_191:
        /* <DEDUP_REMOVED lines=13> */
.L_x_194:
[----:B------:R-:W-:Y:S05]  /*72c0*/  BSYNC B1 ;  /* 0x0000000000017941 */ /* 0x000fea0003800000 */
.L_x_193:
        /* <DEDUP_REMOVED lines=13> */
.L_x_196:
[----:B------:R-:W-:Y:S05]  /*73a0*/  BSYNC B1 ;  /* 0x0000000000017941 */ /* 0x000fea0003800000 */
.L_x_195:
        /* <DEDUP_REMOVED lines=13> */
.L_x_198:
[----:B------:R-:W-:Y:S05]  /*7480*/  BSYNC B1 ;  /* 0x0000000000017941 */ /* 0x000fea0003800000 */
.L_x_197:
        /* <DEDUP_REMOVED lines=13> */
.L_x_200:
[----:B------:R-:W-:Y:S05]  /*7560*/  BSYNC B1 ;  /* 0x0000000000017941 */ /* 0x000fea0003800000 */
.L_x_199:
        /* <DEDUP_REMOVED lines=13> */
.L_x_202:
[----:B------:R-:W-:Y:S05]  /*7640*/  BSYNC B1 ;  /* 0x0000000000017941 */ /* 0x000fea0003800000 */
.L_x_201:
        /* <DEDUP_REMOVED lines=13> */
.L_x_204:
[----:B------:R-:W-:Y:S05]  /*7720*/  BSYNC B1 ;  /* 0x0000000000017941 */ /* 0x000fea0003800000 */
.L_x_203:
        /* <DEDUP_REMOVED lines=13> */
.L_x_206:
[----:B------:R-:W-:Y:S05]  /*7800*/  BSYNC B1 ;  /* 0x0000000000017941 */ /* 0x000fea0003800000 */
.L_x_205:
        /* <DEDUP_REMOVED lines=13> */
.L_x_208:
[----:B------:R-:W-:Y:S05]  /*78e0*/  BSYNC B1 ;  /* 0x0000000000017941 */ /* 0x000fea0003800000 */
.L_x_207:
        /* <DEDUP_REMOVED lines=13> */
.L_x_210:
[----:B------:R-:W-:Y:S05]  /*79c0*/  BSYNC B1 ;  /* 0x0000000000017941 */ /* 0x000fea0003800000 */
.L_x_209:
        /* <DEDUP_REMOVED lines=13> */
.L_x_212:
[----:B------:R-:W-:Y:S05]  /*7aa0*/  BSYNC B1 ;  /* 0x0000000000017941 */ /* 0x000fea0003800000 */
.L_x_211:
        /* <DEDUP_REMOVED lines=13> */
.L_x_214:
[----:B------:R-:W-:Y:S05]  /*7b80*/  BSYNC B1 ;  /* 0x0000000000017941 */ /* 0x000fea0003800000 */
.L_x_213:
        /* <DEDUP_REMOVED lines=13> */
.L_x_216:
[----:B------:R-:W-:Y:S05]  /*7c60*/  BSYNC B1 ;  /* 0x0000000000017941 */ /* 0x000fea0003800000 */
.L_x_215:
        /* <DEDUP_REMOVED lines=13> */
.L_x_218:
[----:B------:R-:W-:Y:S05]  /*7d40*/  BSYNC B1 ;  /* 0x0000000000017941 */ /* 0x000fea0003800000 */
.L_x_217:
        /* <DEDUP_REMOVED lines=13> */
.L_x_220:
[----:B------:R-:W-:Y:S05]  /*7e20*/  BSYNC B1 ;  /* 0x0000000000017941 */ /* 0x000fea0003800000 */
.L_x_219:
        /* <DEDUP_REMOVED lines=13> */
.L_x_222:
[----:B------:R-:W-:Y:S05]  /*7f00*/  BSYNC B1 ;  /* 0x0000000000017941 */ /* 0x000fea0003800000 */
.L_x_221:
        /* <DEDUP_REMOVED lines=13> */
.L_x_224:
[----:B------:R-:W-:Y:S05]  /*7fe0*/  BSYNC B1 ;  /* 0x0000000000017941 */ /* 0x000fea0003800000 */
.L_x_223:
        /* <DEDUP_REMOVED lines=13> */
.L_x_226:
[----:B------:R-:W-:Y:S05]  /*80c0*/  BSYNC B1 ;  /* 0x0000000000017941 */ /* 0x000fea0003800000 */
.L_x_225:
        /* <DEDUP_REMOVED lines=13> */
.L_x_228:
[----:B------:R-:W-:Y:S05]  /*81a0*/  BSYNC B1 ;  /* 0x0000000000017941 */ /* 0x000fea0003800000 */
.L_x_227:
        /* <DEDUP_REMOVED lines=13> */
.L_x_230:
[----:B------:R-:W-:Y:S05]  /*8280*/  BSYNC B1 ;  /* 0x0000000000017941 */ /* 0x000fea0003800000 */
.L_x_229:
        /* <DEDUP_REMOVED lines=13> */
.L_x_232:
[----:B------:R-:W-:Y:S05]  /*8360*/  BSYNC B1 ;  /* 0x0000000000017941 */ /* 0x000fea0003800000 */
.L_x_231:
        /* <DEDUP_REMOVED lines=13> */
.L_x_234:
[----:B------:R-:W-:Y:S05]  /*8440*/  BSYNC B1 ;  /* 0x0000000000017941 */ /* 0x000fea0003800000 */
.L_x_233:
        /* <DEDUP_REMOVED lines=13> */
.L_x_236:
[----:B------:R-:W-:Y:S05]  /*8520*/  BSYNC B1 ;  /* 0x0000000000017941 */ /* 0x000fea0003800000 */
.L_x_235:
        /* <DEDUP_REMOVED lines=13> */
.L_x_238:
[----:B------:R-:W-:Y:S05]  /*8600*/  BSYNC B1 ;  /* 0x0000000000017941 */ /* 0x000fea0003800000 */
.L_x_237:
        /* <DEDUP_REMOVED lines=13> */
.L_x_240:
[----:B------:R-:W-:Y:S05]  /*86e0*/  BSYNC B1 ;  /* 0x0000000000017941 */ /* 0x000fea0003800000 */
.L_x_239:
        /* <DEDUP_REMOVED lines=13> */
.L_x_242:
[----:B------:R-:W-:Y:S05]  /*87c0*/  BSYNC B1 ;  /* 0x0000000000017941 */ /* 0x000fea0003800000 */
.L_x_241:
        /* <DEDUP_REMOVED lines=13> */
.L_x_244:
[----:B------:R-:W-:Y:S05]  /*88a0*/  BSYNC B1 ;  /* 0x0000000000017941 */ /* 0x000fea0003800000 */
.L_x_243:
        /* <DEDUP_REMOVED lines=13> */
.L_x_246:
[----:B------:R-:W-:Y:S05]  /*8980*/  BSYNC B1 ;  /* 0x0000000000017941 */ /* 0x000fea0003800000 */
.L_x_245:
        /* <DEDUP_REMOVED lines=13> */
.L_x_248:
[----:B------:R-:W-:Y:S05]  /*8a60*/  BSYNC B1 ;  /* 0x0000000000017941 */ /* 0x000fea0003800000 */
.L_x_247:
        /* <DEDUP_REMOVED lines=13> */
.L_x_250:
[----:B------:R-:W-:Y:S05]  /*8b40*/  BSYNC B1 ;  /* 0x0000000000017941 */ /* 0x000fea0003800000 */
.L_x_249:
        /* <DEDUP_REMOVED lines=13> */
.L_x_252:
[----:B------:R-:W-:Y:S05]  /*8c20*/  BSYNC B1 ;  /* 0x0000000000017941 */ /* 0x000fea0003800000 */
.L_x_251:
        /* <DEDUP_REMOVED lines=13> */
.L_x_254:
[----:B------:R-:W-:Y:S05]  /*8d00*/  BSYNC B1 ;  /* 0x0000000000017941 */ /* 0x000fea0003800000 */
.L_x_253:
        /* <DEDUP_REMOVED lines=13> */
.L_x_256:
[----:B------:R-:W-:Y:S05]  /*8de0*/  BSYNC B1 ;  /* 0x0000000000017941 */ /* 0x000fea0003800000 */
.L_x_255:
        /* <DEDUP_REMOVED lines=13> */
.L_x_258:
[----:B------:R-:W-:Y:S05]  /*8ec0*/  BSYNC B1 ;  /* 0x0000000000017941 */ /* 0x000fea0003800000 */
.L_x_257:
        /* <DEDUP_REMOVED lines=13> */
.L_x_260:
[----:B------:R-:W-:Y:S05]  /*8fa0*/  BSYNC B1 ;  /* 0x0000000000017941 */ /* 0x000fea0003800000 */
.L_x_259:
        /* <DEDUP_REMOVED lines=13> */
.L_x_262:
[----:B------:R-:W-:Y:S05]  /*9080*/  BSYNC B1 ;  /* 0x0000000000017941 */ /* 0x000fea0003800000 */
.L_x_261:
        /* <DEDUP_REMOVED lines=13> */
.L_x_264:
[----:B------:R-:W-:Y:S05]  /*9160*/  BSYNC B1 ;  /* 0x0000000000017941 */ /* 0x000fea0003800000 */
.L_x_263:
[----:B0--3-5:R-:W-:Y:S01]  /*9170*/  HADD2.F32 R5, -RZ, R18.H0_H0 ;  /* 0x20000012ff057230 */ /* 0x029fe20000004100 */
[----:B------:R-:W-:Y:S01]  /*9180*/  IADD3 R4, P3, R115, R20, RZ ;  /* 0x0000001473047210 */ /* 0x000fe20007f7e0ff */
[----:B------:R-:W-:Y:S01]  /*9190*/  BSSY B1, `(.L_x_265) ;  /* 0x000000b000017945 */ /* 0x000fe20003800000 */
[----:B------:R-:W-:Y:S02]  /*91a0*/  ISETP.GT.AND P0, PT, R3, 0x59, P0 ;  /* 0x000000590300780c */ /* 0x000fe40000704270 */
[----:B------:R-:W-:-:S04]  /*91b0*/  FMUL R5, R5, R168 ;  /* 0x000000a805057220 */ /* 0x000fc80000400000 */
[----:B------:R-:W-:-:S05]  /*91c0*/  FFMA R5, R68, R169, R5 ;  /* 0x000000a944057223 */ /* 0x000fca0000000005 */
[----:B------:R-:W-:Y:S01]  /*91d0*/  F2FP.F16.F32.PACK_AB R6, RZ, R5 ;  /* 0x00000005ff06723e */ /* 0x000fe200000000ff */
[----:B------:R-:W-:Y:S01]  /*91e0*/  IMAD.X R5, R21, 0x1, R127, P3 ;  /* 0x0000000115057824 */ /* 0x000fe200018e067f */
[----:B-1----:R-:W-:-:S04]  /*91f0*/  IADD3 R8, P3, R175, R14, RZ ;  /* 0x0000000eaf087210 */ /* 0x002fc80007f7e0ff */
[----:B------:R0:W-:Y:S01]  /*9200*/  @P2 STG.E.U16 desc[UR36][R4.64], R6 ;  /* 0x0000000604002986 */ /* 0x0001e2000c101524 */
[----:B------:R-:W-:Y:S01]  /*9210*/  IMAD.X R9, R15, 0x1, R23, P3 ;  /* 0x000000010f097824 */ /* 0x000fe200018e0617 */
[----:B------:R-:W-:Y:S07]  /*9220*/  @!P0 BRA `(.L_x_266) ;  /* 0x0000000000048947 */ /* 0x000fee0003800000 */
[----:B------:R1:W5:Y:S02]  /*9230*/  LDG.E.LTC128B.U16 R18, desc[UR36][R8.64] ;  /* 0x0000002408127981 */ /* 0x000364000c1e1520 */
.L_x_266:
[----:B------:R-:W-:Y:S05]  /*9240*/  BSYNC B1 ;  /* 0x0000000000017941 */ /* 0x000fea0003800000 */
.L_x_265:
[----:B0----5:R-:W-:Y:S01]  /*9250*/  HADD2.F32 R5, -RZ, R18.H0_H0 ;  /* 0x20000012ff057230 */ /* 0x021fe20000004100 */
        /* <DEDUP_REMOVED lines=12> */
.L_x_268:
[----:B------:R-:W-:Y:S05]  /*9320*/  BSYNC B1 ;  /* 0x0000000000017941 */ /* 0x000fea0003800000 */
.L_x_267:
        /* <DEDUP_REMOVED lines=13> */
.L_x_270:
[----:B------:R-:W-:Y:S05]  /*9400*/  BSYNC B1 ;  /* 0x0000000000017941 */ /* 0x000fea0003800000 */
.L_x_269:
[----:B------:R-:W-:Y:S05]  /*9410*/  @!P1 BRA `(.L_x_271) ;  /* 0x0000003400489947 */ /* 0x000fea0003800000 */
[----:B-----5:R-:W-:-:S05]  /*9420*/  HADD2.F32 R3, -RZ, R18.H0_H0 ;  /* 0x20000012ff037230 */ /* 0x020fca0000004100 */
[----:B0-----:R-:W-:-:S04]  /*9430*/  FMUL R4, R3, R168 ;  /* 0x000000a803047220 */ /* 0x001fc80000400000 */
[----:B------:R-:W-:Y:S01]  /*9440*/  FFMA R71, R71, R169, R4 ;  /* 0x000000a947477223 */ /* 0x000fe20000000004 */
[----:B------:R-:W-:-:S04]  /*9450*/  IADD3 R4, P0, R7, R72, RZ ;  /* 0x0000004807047210 */ /* 0x000fc80007f1e0ff */
[----:B------:R-:W-:Y:S01]  /*9460*/  F2FP.F16.F32.PACK_AB R71, RZ, R71 ;  /* 0x00000047ff47723e */ /* 0x000fe200000000ff */
[----:B------:R-:W-:-:S05]  /*9470*/  IMAD.X R5, R73, 0x1, R127, P0 ;  /* 0x0000000149057824 */ /* 0x000fca00000e067f */
[----:B------:R3:W-:Y:S01]  /*9480*/  STG.E.U16 desc[UR36][R4.64], R71 ;  /* 0x0000004704007986 */ /* 0x0007e2000c101524 */
[----:B------:R-:W-:Y:S05]  /*9490*/  BRA `(.L_x_271) ;  /* 0x0000003400287947 */ /* 0x000fea0003800000 */
.L_x_34:
[----:B------:R-:W-:Y:S01]  /*94a0*/  ULDC.64 UR4, c[0x0][0x5c0] ;  /* 0x0001700000047ab9 */ /* 0x000fe20000000a00 */
[----:B------:R-:W-:Y:S01]  /*94b0*/  ISETP.GT.AND P4, PT, R3, 0x1, P1 ;  /* 0x000000010300780c */ /* 0x000fe20000f84270 */
[-C--:B------:R-:W-:Y:S01]  /*94c0*/  FMUL R120, R120, R169.reuse ;  /* 0x000000a978787220 */ /* 0x080fe20000400000 */
[----:B------:R-:W-:Y:S01]  /*94d0*/  LEA R4, P0, R170, UR4, 0x1 ;  /* 0x00000004aa047c11 */ /* 0x000fe2000f8008ff */
[-C--:B------:R-:W-:Y:S01]  /*94e0*/  FMUL R121, R121, R169.reuse ;  /* 0x000000a979797220 */ /* 0x080fe20000400000 */
[-C--:B------:R-:W-:Y:S01]  /*94f0*/  FMUL R122, R122, R169.reuse ;  /* 0x000000a97a7a7220 */ /* 0x080fe20000400000 */
[----:B------:R-:W-:Y:S01]  /*9500*/  SHF.L.U64.HI R7, R20, 0x4, R21 ;  /* 0x0000000414077819 */ /* 0x000fe20000010215 */
[-C--:B------:R-:W-:Y:S01]  /*9510*/  FMUL R123, R123, R169.reuse ;  /* 0x000000a97b7b7220 */ /* 0x080fe20000400000 */
[----:B------:R-:W-:Y:S01]  /*9520*/  LEA.HI.X R5, R170, UR5, R23, 0x1, P0 ;  /* 0x00000005aa057c11 */ /* 0x000fe200080f0c17 */
[-C--:B------:R-:W-:Y:S01]  /*9530*/  FMUL R124, R124, R169.reuse ;  /* 0x000000a97c7c7220 */ /* 0x080fe20000400000 */
[----:B------:R-:W-:Y:S01]  /*9540*/  ISETP.GT.AND P0, PT, R12, 0x8, PT ;  /* 0x000000080c00780c */ /* 0x000fe20003f04270 */
[-C--:B------:R-:W-:Y:S01]  /*9550*/  FMUL R125, R125, R169.reuse ;  /* 0x000000a97d7d7220 */ /* 0x080fe20000400000 */
[----:B------:R-:W-:Y:S01]  /*9560*/  LEA R6, P5, R20, R4, 0x4 ;  /* 0x0000000414067211 */ /* 0x000fe200078a20ff */
[-C--:B------:R-:W-:Y:S01]  /*9570*/  FMUL R126, R126, R169.reuse ;  /* 0x000000a97e7e7220 */ /* 0x080fe20000400000 */
[----:B------:R-:W-:Y:S01]  /*9580*/  ISETP.GT.AND P3, PT, R3, RZ, P0 ;  /* 0x000000ff0300720c */ /* 0x000fe20000764270 */
[----:B------:R-:W-:Y:S01]  /*9590*/  FMUL R127, R127, R169 ;  /* 0x000000a97f7f7220 */ /* 0x000fe20000400000 */
[----:B------:R-:W-:Y:S01]  /*95a0*/  F2FP.F16.F32.PACK_AB R120, RZ, R120 ;  /* 0x00000078ff78723e */ /* 0x000fe200000000ff */
[----:B------:R-:W-:Y:S01]  /*95b0*/  IMAD.X R7, R7, 0x1, R5, P5 ;  /* 0x0000000107077824 */ /* 0x000fe200028e0605 */
[----:B------:R-:W-:Y:S01]  /*95c0*/  F2FP.F16.F32.PACK_AB R121, RZ, R121 ;  /* 0x00000079ff79723e */ /* 0x000fe200000000ff */
[-C--:B------:R-:W-:Y:S01]  /*95d0*/  FMUL R128, R128, R169.reuse ;  /* 0x000000a980807220 */ /* 0x080fe20000400000 */
[----:B------:R-:W-:Y:S01]  /*95e0*/  F2FP.F16.F32.PACK_AB R122, RZ, R122 ;  /* 0x0000007aff7a723e */ /* 0x000fe200000000ff */
[----:B------:R-:W-:Y:S01]  /*95f0*/  @P2 STG.E.U16 desc[UR36][R4.64], R120 ;  /* 0x0000007804002986 */ /* 0x000fe2000c101524 */
[----:B------:R-:W-:Y:S01]  /*9600*/  ISETP.GT.AND P2, PT, R3, 0x1, P0 ;  /* 0x000000010300780c */ /* 0x000fe20000744270 */
[-C--:B------:R-:W-:Y:S01]  /*9610*/  FMUL R129, R129, R169.reuse ;  /* 0x000000a981817220 */ /* 0x080fe20000400000 */
[C---:B------:R-:W-:Y:S01]  /*9620*/  ISETP.GT.AND P5, PT, R3.reuse, 0x8, P1 ;  /* 0x000000080300780c */ /* 0x040fe20000fa4270 */
[----:B------:R-:W-:Y:S01]  /*9630*/  @P4 STG.E.U16 desc[UR36][R4.64+0x2], R121 ;  /* 0x0000027904004986 */ /* 0x000fe2000c101524 */
[C---:B------:R-:W-:Y:S01]  /*9640*/  ISETP.GT.AND P4, PT, R3.reuse, 0x9, P1 ;  /* 0x000000090300780c */ /* 0x040fe20000f84270 */
[----:B------:R-:W-:Y:S01]  /*9650*/  FMUL R130, R130, R169 ;  /* 0x000000a982827220 */ /* 0x000fe20000400000 */
[----:B------:R-:W-:Y:S01]  /*9660*/  F2FP.F16.F32.PACK_AB R123, RZ, R123 ;  /* 0x0000007bff7b723e */ /* 0x000fe200000000ff */
[----:B------:R-:W-:Y:S01]  /*9670*/  @P3 STG.E.U16 desc[UR36][R6.64], R122 ;  /* 0x0000007a06003986 */ /* 0x000fe2000c101524 */
[----:B------:R-:W-:Y:S01]  /*9680*/  ISETP.GT.AND P3, PT, R3, 0x8, P0 ;  /* 0x000000080300780c */ /* 0x000fe20000764270 */
[-C--:B------:R-:W-:Y:S01]  /*9690*/  FMUL R131, R131, R169.reuse ;  /* 0x000000a983837220 */ /* 0x080fe20000400000 */
[----:B------:R-:W-:Y:S01]  /*96a0*/  F2FP.F16.F32.PACK_AB R124, RZ, R124 ;  /* 0x0000007cff7c723e */ /* 0x000fe200000000ff */
[----:B------:R-:W-:Y:S01]  /*96b0*/  FMUL R132, R132, R169 ;  /* 0x000000a984847220 */ /* 0x000fe20000400000 */
[----:B------:R-:W-:Y:S01]  /*96c0*/  F2FP.F16.F32.PACK_AB R125, RZ, R125 ;  /* 0x0000007dff7d723e */ /* 0x000fe200000000ff */
[----:B------:R-:W-:Y:S01]  /*96d0*/  @P2 STG.E.U16 desc[UR36][R6.64+0x2], R123 ;  /* 0x0000027b06002986 */ /* 0x000fe2000c101524 */
[----:B------:R-:W-:Y:S01]  /*96e0*/  F2FP.F16.F32.PACK_AB R126, RZ, R126 ;  /* 0x0000007eff7e723e */ /* 0x000fe200000000ff */
        /* <DEDUP_REMOVED lines=10> */
[----:B------:R-:W-:Y:S01]  /*9790*/  @P3 STG.E.U16 desc[UR36][R6.64+0x10], R126 ;  /* 0x0000107e06003986 */ /* 0x000fe2000c101524 */
[----:B------:R-:W-:Y:S01]  /*97a0*/  ISETP.GT.AND P3, PT, R3, 0x10, P0 ;  /* 0x000000100300780c */ /* 0x000fe20000764270 */
        /* <DEDUP_REMOVED lines=58> */
[-C--:B------:R-:W-:Y:S01]  /*9b50*/  FMUL R151, R151, R169.reuse ;  /* 0x000000a997977220 */ /* 0x080fe20000400000 */
[----:B------:R-:W-:Y:S01]  /*9b60*/  F2FP.F16.F32.PACK_AB R144, RZ, R144 ;  /* 0x00000090ff90723e */ /* 0x000fe200000000ff */
        /* <DEDUP_REMOVED lines=59> */
[C---:B------:R-:W-:Y:S01]  /*9f20*/  ISETP.GT.AND P2, PT, R3.reuse, 0x49, P0 ;  /* 0x000000490300780c */ /* 0x040fe20000744270 */
[----:B------:R-:W-:Y:S01]  /*9f30*/  IMAD.SHL.U32 R13, R20, 0x100, RZ ;  /* 0x00000100140d7824 */ /* 0x000fe200078e00ff */
        /* <DEDUP_REMOVED lines=14> */
[C---:B------:R-:W-:Y:S01]  /*a020*/  ISETP.GT.AND P2, PT, R3.reuse, 0x51, P0 ;  /* 0x000000510300780c */ /* 0x040fe20000744270 */
[-C--:B------:R-:W-:Y:S01]  /*a030*/  FMUL R74, R74, R169.reuse ;  /* 0x000000a94a4a7220 */ /* 0x080fe20000400000 */
[----:B------:R-:W-:Y:S01]  /*a040*/  F2FP.F16.F32.PACK_AB R164, RZ, R164 ;  /* 0x000000a4ffa4723e */ /* 0x000fe200000000ff */
[----:B------:R-:W-:Y:S01]  /*a050*/  @P3 STG.E.U16 desc[UR36][R4.64+0xa0], R160 ;  /* 0x0000a0a004003986 */ /* 0x000fe2000c101524 */
[----:B------:R-:W-:Y:S01]  /*a060*/  ISETP.GT.AND P3, PT, R3, 0x58, P1 ;  /* 0x000000580300780c */ /* 0x000fe20000f64270 */
[----:B------:R-:W-:Y:S01]  /*a070*/  FMUL R75, R75, R169 ;  /* 0x000000a94b4b7220 */ /* 0x000fe20000400000 */
[C---:B------:R-:W-:Y:S01]  /*a080*/  ISETP.GT.AND P1, PT, R3.reuse, 0x59, P1 ;  /* 0x000000590300780c */ /* 0x040fe20000f24270 */
[----:B------:R-:W-:Y:S01]  /*a090*/  @P5 STG.E.U16 desc[UR36][R4.64+0xa2], R161 ;  /* 0x0000a2a104005986 */ /* 0x000fe2000c101524 */
[----:B------:R-:W-:Y:S01]  /*a0a0*/  F2FP.F16.F32.PACK_AB R165, RZ, R165 ;  /* 0x000000a5ffa5723e */ /* 0x000fe200000000ff */
[-C--:B------:R-:W-:Y:S01]  /*a0b0*/  FMUL R76, R76, R169.reuse ;  /* 0x000000a94c4c7220 */ /* 0x080fe20000400000 */
[----:B------:R-:W-:Y:S01]  /*a0c0*/  F2FP.F16.F32.PACK_AB R166, RZ, R166 ;  /* 0x000000a6ffa6723e */ /* 0x000fe200000000ff */
[----:B------:R-:W-:Y:S01]  /*a0d0*/  @P4 STG.E.U16 desc[UR36][R6.64+0xa0], R162 ;  /* 0x0000a0a206004986 */ /* 0x000fe2000c101524 */
[C---:B------:R-:W-:Y:S01]  /*a0e0*/  ISETP.GT.AND P4, PT, R3.reuse, 0x58, P0 ;  /* 0x000000580300780c */ /* 0x040fe20000784270 */
[-C--:B------:R-:W-:Y:S01]  /*a0f0*/  FMUL R78, R78, R169.reuse ;  /* 0x000000a94e4e7220 */ /* 0x080fe20000400000 */
[----:B------:R-:W-:Y:S01]  /*a100*/  ISETP.GT.AND P0, PT, R3, 0x59, P0 ;  /* 0x000000590300780c */ /* 0x000fe20000704270 */
[----:B------:R-:W-:Y:S01]  /*a110*/  @P2 STG.E.U16 desc[UR36][R6.64+0xa2], R163 ;  /* 0x0000a2a306002986 */ /* 0x000fe2000c101524 */
[----:B------:R-:W-:Y:S01]  /*a120*/  SHF.L.U64.HI R21, R20, 0x8, R21 ;  /* 0x0000000814157819 */ /* 0x000fe20000010215 */
[-C--:B------:R-:W-:Y:S01]  /*a130*/  FMUL R80, R80, R169.reuse ;  /* 0x000000a950507220 */ /* 0x080fe20000400000 */
[----:B------:R-:W-:Y:S01]  /*a140*/  F2FP.F16.F32.PACK_AB R72, RZ, R72 ;  /* 0x00000048ff48723e */ /* 0x000fe200000000ff */
[----:B------:R-:W-:Y:S01]  /*a150*/  @P3 STG.E.U16 desc[UR36][R4.64+0xb0], R164 ;  /* 0x0000b0a404003986 */ /* 0x000fe2000c101524 */
[----:B------:R-:W-:Y:S01]  /*a160*/  ISETP.GT.AND P3, PT, R12, 0x80, PT ;  /* 0x000000800c00780c */ /* 0x000fe20003f64270 */
[----:B------:R-:W-:Y:S01]  /*a170*/  FMUL R83, R83, R169 ;  /* 0x000000a953537220 */ /* 0x000fe20000400000 */
[----:B------:R-:W-:Y:S01]  /*a180*/  F2FP.F16.F32.PACK_AB R167, RZ, R167 ;  /* 0x000000a7ffa7723e */ /* 0x000fe200000000ff */
[----:B------:R-:W-:Y:S01]  /*a190*/  @P1 STG.E.U16 desc[UR36][R4.64+0xb2], R165 ;  /* 0x0000b2a504001986 */ /* 0x000fe2000c101524 */
[----:B------:R-:W-:Y:S01]  /*a1a0*/  ISETP.GT.AND P2, PT, R3, RZ, P3 ;  /* 0x000000ff0300720c */ /* 0x000fe20001f44270 */
[-C--:B------:R-:W-:Y:S01]  /*a1b0*/  FMUL R85, R85, R169.reuse ;  /* 0x000000a955557220 */ /* 0x080fe20000400000 */
[----:B------:R-:W-:Y:S01]  /*a1c0*/  PRMT R11, R72, 0x7610, R11 ;  /* 0x00007610480b7816 */ /* 0x000fe2000000000b */
[----:B------:R-:W-:Y:S01]  /*a1d0*/  @P4 STG.E.U16 desc[UR36][R6.64+0xb0], R166 ;  /* 0x0000b0a606004986 */ /* 0x000fe2000c101524 */
[CC--:B------:R-:W-:Y:S01]  /*a1e0*/  IADD3 R8, P4, R13.reuse, R4.reuse, RZ ;  /* 0x000000040d087210 */ /* 0x0c0fe20007f9e0ff */
[-C--:B------:R-:W-:Y:S01]  /*a1f0*/  FMUL R86, R86, R169.reuse ;  /* 0x000000a956567220 */ /* 0x080fe20000400000 */
[----:B------:R-:W-:Y:S01]  /*a200*/  LOP3.LUT R15, R13, 0x2, RZ, 0xfc, !PT ;  /* 0x000000020d0f7812 */ /* 0x000fe200078efcff */
[----:B------:R-:W-:Y:S01]  /*a210*/  @P0 STG.E.U16 desc[UR36][R6.64+0xb2], R167 ;  /* 0x0000b2a706000986 */ /* 0x000fe2000c101524 */
[----:B------:R-:W-:Y:S01]  /*a220*/  ISETP.GT.AND P1, PT, R3, 0x1, P3 ;  /* 0x000000010300780c */ /* 0x000fe20001f24270 */
[--C-:B------:R-:W-:Y:S01]  /*a230*/  IMAD.X R9, R21, 0x1, R5.reuse, P4 ;  /* 0x0000000115097824 */ /* 0x100fe200020e0605 */
[----:B------:R-:W-:Y:S01]  /*a240*/  IADD3 R72, P0, R15, R4, RZ ;  /* 0x000000040f487210 */ /* 0x000fe20007f1e0ff */
[----:B------:R-:W-:Y:S01]  /*a250*/  FMUL R87, R87, R169 ;  /* 0x000000a957577220 */ /* 0x000fe20000400000 */
[----:B------:R-:W-:Y:S01]  /*a260*/  F2FP.F16.F32.PACK_AB R10, RZ, R73 ;  /* 0x00000049ff0a723e */ /* 0x000fe200000000ff */
[-C--:B------:R-:W-:Y:S01]  /*a270*/  FMUL R88, R88, R169.reuse ;  /* 0x000000a958587220 */ /* 0x080fe20000400000 */
[----:B------:R0:W-:Y:S01]  /*a280*/  @P2 STG.E.U16 desc[UR36][R8.64], R11 ;  /* 0x0000000b08002986 */ /* 0x0001e2000c101524 */
[----:B------:R-:W-:Y:S01]  /*a290*/  ISETP.GT.AND P2, PT, R12, 0x88, PT ;  /* 0x000000880c00780c */ /* 0x000fe20003f44270 */
[----:B------:R-:W-:Y:S01]  /*a2a0*/  IMAD.X R73, R21, 0x1, R5, P0 ;  /* 0x0000000115497824 */ /* 0x000fe200000e0605 */
[----:B------:R-:W-:Y:S01]  /*a2b0*/  PRMT R18, R10, 0x7610, R18 ;  /* 0x000076100a127816 */ /* 0x000fe20000000012 */
[-C--:B------:R-:W-:Y:S01]  /*a2c0*/  FMUL R90, R90, R169.reuse ;  /* 0x000000a95a5a7220 */ /* 0x080fe20000400000 */
[----:B------:R-:W-:Y:S01]  /*a2d0*/  ISETP.GT.AND P4, PT, R3, RZ, P2 ;  /* 0x000000ff0300720c */ /* 0x000fe20001784270 */
[-C--:B------:R-:W-:Y:S01]  /*a2e0*/  FMUL R92, R92, R169.reuse ;  /* 0x000000a95c5c7220 */ /* 0x080fe20000400000 */
[----:B------:R-:W-:Y:S01]  /*a2f0*/  IADD3 R10, P5, R13, R6, RZ ;  /* 0x000000060d0a7210 */ /* 0x000fe20007fbe0ff */
[----:B------:R1:W-:Y:S01]  /*a300*/  @P1 STG.E.U16 desc[UR36][R72.64], R18 ;  /* 0x0000001248001986 */ /* 0x0003e2000c101524 */
[----:B------:R-:W-:Y:S01]  /*a310*/  F2FP.F16.F32.PACK_AB R14, RZ, R74 ;  /* 0x0000004aff0e723e */ /* 0x000fe200000000ff */
[-C--:B------:R-:W-:Y:S01]  /*a320*/  FMUL R95, R95, R169.reuse ;  /* 0x000000a95f5f7220 */ /* 0x080fe20000400000 */
[----:B------:R-:W-:Y:S01]  /*a330*/  ISETP.GT.AND P1, PT, R3, 0x1, P2 ;  /* 0x000000010300780c */ /* 0x000fe20001724270 */
[--C-:B0-----:R-:W-:Y:S01]  /*a340*/  IMAD.X R11, R21, 0x1, R7.reuse, P5 ;  /* 0x00000001150b7824 */ /* 0x101fe200028e0607 */
[----:B------:R-:W-:Y:S01]  /*a350*/  PRMT R20, R14, 0x7610, R20 ;  /* 0x000076100e147816 */ /* 0x000fe20000000014 */
[-C--:B------:R-:W-:Y:S01]  /*a360*/  FMUL R14, R77, R169.reuse ;  /* 0x000000a94d0e7220 */ /* 0x080fe20000400000 */
[----:B------:R-:W-:Y:S01]  /*a370*/  LOP3.LUT R23, R13, 0x10, RZ, 0xfc, !PT ;  /* 0x000000100d177812 */ /* 0x000fe200078efcff */
[----:B------:R-:W-:Y:S01]  /*a380*/  FMUL R97, R97, R169 ;  /* 0x000000a961617220 */ /* 0x000fe20000400000 */
[----:B------:R-:W-:Y:S01]  /*a390*/  F2FP.F16.F32.PACK_AB R75, RZ, R75 ;  /* 0x0000004bff4b723e */ /* 0x000fe200000000ff */
[----:B------:R0:W-:Y:S01]  /*a3a0*/  @P4 STG.E.U16 desc[UR36][R10.64], R20 ;  /* 0x000000140a004986 */ /* 0x0001e2000c101524 */
[----:B------:R-:W-:Y:S01]  /*a3b0*/  IADD3 R74, P5, R15, R6, RZ ;  /* 0x000000060f4a7210 */ /* 0x000fe20007fbe0ff */
[-C--:B------:R-:W-:Y:S01]  /*a3c0*/  FMUL R98, R98, R169.reuse ;  /* 0x000000a962627220 */ /* 0x080fe20000400000 */
[----:B-1----:R-:W-:Y:S01]  /*a3d0*/  F2FP.F16.F32.PACK_AB R18, RZ, R76 ;  /* 0x0000004cff12723e */ /* 0x002fe200000000ff */
[-C--:B------:R-:W-:Y:S01]  /*a3e0*/  FMUL R99, R99, R169.reuse ;  /* 0x000000a963637220 */ /* 0x080fe20000400000 */
[----:B------:R-:W-:Y:S01]  /*a3f0*/  IADD3 R76, P4, R23, R4, RZ ;  /* 0x00000004174c7210 */ /* 0x000fe20007f9e0ff */
[-C--:B------:R-:W-:Y:S01]  /*a400*/  FMUL R100, R100, R169.reuse ;  /* 0x000000a964647220 */ /* 0x080fe20000400000 */
[----:B------:R-:W-:Y:S01]  /*a410*/  ISETP.GT.AND P0, PT, R3, 0x8, P3 ;  /* 0x000000080300780c */ /* 0x000fe20001f04270 */
[-C--:B------:R-:W-:Y:S01]  /*a420*/  FMUL R102, R102, R169.reuse ;  /* 0x000000a966667220 */ /* 0x080fe20000400000 */
[----:B------:R-:W-:Y:S01]  /*a430*/  PRMT R72, R75, 0x7610, R72 ;  /* 0x000076104b487816 */ /* 0x000fe20000000048 */
[----:B------:R-:W-:Y:S01]  /*a440*/  IMAD.X R75, R21, 0x1, R7, P5 ;  /* 0x00000001154b7824 */ /* 0x000fe200028e0607 */
[----:B------:R-:W-:Y:S01]  /*a450*/  LOP3.LUT R73, R13, 0x12, RZ, 0xfc, !PT ;  /* 0x000000120d497812 */ /* 0x000fe200078efcff */
[--C-:B------:R-:W-:Y:S01]  /*a460*/  IMAD.X R77, R21, 0x1, R5.reuse, P4 ;  /* 0x00000001154d7824 */ /* 0x100fe200020e0605 */
[----:B------:R-:W-:Y:S01]  /*a470*/  F2FP.F16.F32.PACK_AB R14, RZ, R14 ;  /* 0x0000000eff0e723e */ /* 0x000fe200000000ff */
[-C--:B------:R-:W-:Y:S01]  /*a480*/  FMUL R104, R104, R169.reuse ;  /* 0x000000a968687220 */ /* 0x080fe20000400000 */
[----:B------:R-:W-:Y:S01]  /*a490*/  IADD3 R120, P4, R73, R4, RZ ;  /* 0x0000000449787210 */ /* 0x000fe20007f9e0ff */
[----:B------:R1:W-:Y:S01]  /*a4a0*/  @P1 STG.E.U16 desc[UR36][R74.64], R72 ;  /* 0x000000484a001986 */ /* 0x0003e2000c101524 */
[----:B------:R-:W-:Y:S01]  /*a4b0*/  ISETP.GT.AND P1, PT, R3, 0x9, P3 ;  /* 0x000000090300780c */ /* 0x000fe20001f24270 */
[-C--:B------:R-:W-:Y:S01]  /*a4c0*/  FMUL R107, R107, R169.reuse ;  /* 0x000000a96b6b7220 */ /* 0x080fe20000400000 */
[----:B0-----:R-:W-:Y:S01]  /*a4d0*/  F2FP.F16.F32.PACK_AB R20, RZ, R80 ;  /* 0x00000050ff14723e */ /* 0x001fe200000000ff */
[----:B------:R-:W-:Y:S01]  /*a4e0*/  IMAD.X R121, R21, 0x1, R5, P4 ;  /* 0x0000000115797824 */ /* 0x000fe200020e0605 */
[----:B------:R-:W-:Y:S01]  /*a4f0*/  IADD3 R80, P5, R73, R6, RZ ;  /* 0x0000000649507210 */ /* 0x000fe20007fbe0ff */
[-C--:B------:R-:W-:Y:S01]  /*a500*/  FMUL R109, R109, R169.reuse ;  /* 0x000000a96d6d7220 */ /* 0x080fe20000400000 */
[-C--:B------:R-:W-:Y:S01]  /*a510*/  FMUL R110, R110, R169.reuse ;  /* 0x000000a96e6e7220 */ /* 0x080fe20000400000 */
[-C--:B------:R-:W-:Y:S01]  /*a520*/  FMUL R111, R111, R169.reuse ;  /* 0x000000a96f6f7220 */ /* 0x080fe20000400000 */
[-C--:B------:R-:W-:Y:S01]  /*a530*/  FMUL R112, R112, R169.reuse ;  /* 0x000000a970707220 */ /* 0x080fe20000400000 */
[-C--:B------:R-:W-:Y:S01]  /*a540*/  FMUL R114, R114, R169.reuse ;  /* 0x000000a972727220 */ /* 0x080fe20000400000 */
[-C--:B------:R-:W-:Y:S01]  /*a550*/  FMUL R116, R116, R169.reuse ;  /* 0x000000a974747220 */ /* 0x080fe20000400000 */
[----:B-1----:R-:W-:Y:S01]  /*a560*/  PRMT R75, R18, 0x7610, R75 ;  /* 0x00007610124b7816 */ /* 0x002fe2000000004b */
[-C--:B------:R-:W-:Y:S01]  /*a570*/  FMUL R117, R117, R169.reuse ;  /* 0x000000a975757220 */ /* 0x080fe20000400000 */
[----:B------:R-:W-:Y:S01]  /*a580*/  F2FP.F16.F32.PACK_AB R18, RZ, R78 ;  /* 0x0000004eff12723e */ /* 0x000fe200000000ff */
[-C--:B------:R-:W-:Y:S01]  /*a590*/  FMUL R118, R118, R169.reuse ;  /* 0x000000a976767220 */ /* 0x080fe20000400000 */
[----:B------:R-:W-:Y:S01]  /*a5a0*/  IADD3 R78, P4, R23, R6, RZ ;  /* 0x00000006174e7210 */ /* 0x000fe20007f9e0ff */
[----:B------:R0:W-:Y:S01]  /*a5b0*/  @P0 STG.E.U16 desc[UR36][R76.64], R75 ;  /* 0x0000004b4c000986 */ /* 0x0001e2000c101524 */
[----:B------:R-:W-:Y:S01]  /*a5c0*/  ISETP.GT.AND P0, PT, R3, 0x8, P2 ;  /* 0x000000080300780c */ /* 0x000fe20001704270 */
[-C--:B------:R-:W-:Y:S01]  /*a5d0*/  FMUL R119, R119, R169.reuse ;  /* 0x000000a977777220 */ /* 0x080fe20000400000 */
[----:B------:R-:W-:Y:S01]  /*a5e0*/  PRMT R72, R14, 0x7610, R72 ;  /* 0x000076100e487816 */ /* 0x000fe20000000048 */
[-C--:B------:R-:W-:Y:S01]  /*a5f0*/  FMUL R14, R79, R169.reuse ;  /* 0x000000a94f0e7220 */ /* 0x080fe20000400000 */
[--C-:B------:R-:W-:Y:S01]  /*a600*/  IMAD.X R79, R21, 0x1, R7.reuse, P4 ;  /* 0x00000001154f7824 */ /* 0x100fe200020e0607 */
[----:B------:R-:W-:Y:S01]  /*a610*/  ISETP.GT.AND P4, PT, R3, 0x9, P2 ;  /* 0x000000090300780c */ /* 0x000fe20001784270 */
[-C--:B------:R-:W-:Y:S01]  /*a620*/  FMUL R24, R24, R169.reuse ;  /* 0x000000a918187220 */ /* 0x080fe20000400000 */
[----:B------:R-:W-:Y:S01]  /*a630*/  PRMT R74, R18, 0x7610, R74 ;  /* 0x00007610124a7816 */ /* 0x000fe2000000004a */
[----:B------:R1:W-:Y:S01]  /*a640*/  @P1 STG.E.U16 desc[UR36][R120.64], R72 ;  /* 0x0000004878001986 */ /* 0x0003e2000c101524 */
[----:B------:R-:W-:Y:S01]  /*a650*/  F2FP.F16.F32.PACK_AB R18, RZ, R14 ;  /* 0x0000000eff12723e */ /* 0x000fe200000000ff */
[-C--:B------:R-:W-:Y:S01]  /*a660*/  FMUL R14, R81, R169.reuse ;  /* 0x000000a9510e7220 */ /* 0x080fe20000400000 */
[----:B0-----:R-:W-:Y:S01]  /*a670*/  LOP3.LUT R75, R13, 0x20, RZ, 0xfc, !PT ;  /* 0x000000200d4b7812 */ /* 0x001fe200078efcff */
[----:B------:R-:W-:Y:S01]  /*a680*/  IMAD.X R81, R21, 0x1, R7, P5 ;  /* 0x0000000115517824 */ /* 0x000fe200028e0607 */
[----:B------:R-:W-:Y:S01]  /*a690*/  ISETP.GT.AND P1, PT, R3, 0x10, P3 ;  /* 0x000000100300780c */ /* 0x000fe20001f24270 */
[----:B------:R0:W-:Y:S01]  /*a6a0*/  @P0 STG.E.U16 desc[UR36][R78.64], R74 ;  /* 0x0000004a4e000986 */ /* 0x0001e2000c101524 */
[----:B------:R-:W-:Y:S01]  /*a6b0*/  LOP3.LUT R77, R13, 0x22, RZ, 0xfc, !PT ;  /* 0x000000220d4d7812 */ /* 0x000fe200078efcff */
[-C--:B------:R-:W-:Y:S01]  /*a6c0*/  FMUL R26, R26, R169.reuse ;  /* 0x000000a91a1a7220 */ /* 0x080fe20000400000 */
[----:B------:R-:W-:Y:S01]  /*a6d0*/  ISETP.GT.AND P0, PT, R3, 0x11, P3 ;  /* 0x000000110300780c */ /* 0x000fe20001f04270 */
[----:B------:R2:W-:Y:S01]  /*a6e0*/  @P4 STG.E.U16 desc[UR36][R80.64], R18 ;  /* 0x0000001250004986 */ /* 0x0005e2000c101524 */
[----:B------:R-:W-:Y:S01]  /*a6f0*/  F2FP.F16.F32.PACK_AB R14, RZ, R14 ;  /* 0x0000000eff0e723e */ /* 0x000fe200000000ff */
[-C--:B------:R-:W-:Y:S01]  /*a700*/  FMUL R32, R32, R169.reuse ;  /* 0x000000a920207220 */ /* 0x080fe20000400000 */
[----:B-1----:R-:W-:Y:S01]  /*a710*/  IADD3 R120, P5, R75, R4, RZ ;  /* 0x000000044b787210 */ /* 0x002fe20007fbe0ff */
[-C--:B------:R-:W-:Y:S01]  /*a720*/  FMUL R33, R33, R169.reuse ;  /* 0x000000a921217220 */ /* 0x080fe20000400000 */
[----:B------:R-:W-:Y:S01]  /*a730*/  PRMT R72, R14, 0x7610, R72 ;  /* 0x000076100e487816 */ /* 0x000fe20000000048 */
[-C--:B------:R-:W-:Y:S01]  /*a740*/  FMUL R14, R82, R169.reuse ;  /* 0x000000a9520e7220 */ /* 0x080fe20000400000 */
[----:B------:R-:W-:Y:S01]  /*a750*/  F2FP.F16.F32.PACK_AB R116, RZ, R116 ;  /* 0x00000074ff74723e */ /* 0x000fe200000000ff */
[--C-:B------:R-:W-:Y:S01]  /*a760*/  IMAD.X R121, R21, 0x1, R5.reuse, P5 ;  /* 0x0000000115797824 */ /* 0x100fe200028e0605 */
[----:B0-----:R-:W-:Y:S01]  /*a770*/  IADD3 R78, P4, R77, R4, RZ ;  /* 0x000000044d4e7210 */ /* 0x001fe20007f9e0ff */
[-C--:B------:R-:W-:Y:S01]  /*a780*/  FMUL R34, R34, R169.reuse ;  /* 0x000000a922227220 */ /* 0x080fe20000400000 */
[----:B------:R-:W-:Y:S01]  /*a790*/  F2FP.F16.F32.PACK_AB R14, RZ, R14 ;  /* 0x0000000eff0e723e */ /* 0x000fe200000000ff */
[-C--:B------:R-:W-:Y:S01]  /*a7a0*/  FMUL R35, R35, R169.reuse ;  /* 0x000000a923237220 */ /* 0x080fe20000400000 */
[----:B------:R0:W-:Y:S01]  /*a7b0*/  @P1 STG.E.U16 desc[UR36][R120.64], R20 ;  /* 0x0000001478001986 */ /* 0x0001e2000c101524 */
[----:B------:R-:W-:Y:S01]  /*a7c0*/  IMAD.X R79, R21, 0x1, R5, P4 ;  /* 0x00000001154f7824 */ /* 0x000fe200020e0605 */
[----:B------:R-:W-:Y:S01]  /*a7d0*/  ISETP.GT.AND P1, PT, R3, 0x10, P2 ;  /* 0x000000100300780c */ /* 0x000fe20001724270 */
[-C--:B------:R-:W-:Y:S01]  /*a7e0*/  FMUL R36, R36, R169.reuse ;  /* 0x000000a924247220 */ /* 0x080fe20000400000 */
[-C--:B------:R-:W-:Y:S01]  /*a7f0*/  IADD3 R82, P4, R75, R6.reuse, RZ ;  /* 0x000000064b527210 */ /* 0x080fe20007f9e0ff */
[-C--:B------:R-:W-:Y:S01]  /*a800*/  FMUL R37, R37, R169.reuse ;  /* 0x000000a925257220 */ /* 0x080fe20000400000 */
[----:B------:R1:W-:Y:S01]  /*a810*/  @P0 STG.E.U16 desc[UR36][R78.64], R72 ;  /* 0x000000484e000986 */ /* 0x0003e2000c101524 */
[----:B------:R-:W-:Y:S01]  /*a820*/  ISETP.GT.AND P0, PT, R3, 0x11, P2 ;  /* 0x000000110300780c */ /* 0x000fe20001704270 */
[----:B------:R-:W-:Y:S01]  /*a830*/  FMUL R38, R38, R169 ;  /* 0x000000a926267220 */ /* 0x000fe20000400000 */
[----:B--2---:R-:W-:Y:S01]  /*a840*/  F2FP.F16.F32.PACK_AB R18, RZ, R83 ;  /* 0x00000053ff12723e */ /* 0x004fe200000000ff */
[--C-:B------:R-:W-:Y:S01]  /*a850*/  IMAD.X R83, R21, 0x1, R7.reuse, P4 ;  /* 0x0000000115537824 */ /* 0x100fe200020e0607 */
[----:B------:R-:W-:Y:S01]  /*a860*/  LOP3.LUT R81, R13, 0x32, RZ, 0xfc, !PT ;  /* 0x000000320d517812 */ /* 0x000fe200078efcff */
[-C--:B------:R-:W-:Y:S01]  /*a870*/  FMUL R39, R39, R169.reuse ;  /* 0x000000a927277220 */ /* 0x080fe20000400000 */
[----:B0-----:R-:W-:Y:S01]  /*a880*/  IADD3 R120, P5, R77, R6, RZ ;  /* 0x000000064d787210 */ /* 0x001fe20007fbe0ff */
[-C--:B------:R-:W-:Y:S01]  /*a890*/  FMUL R40, R40, R169.reuse ;  /* 0x000000a928287220 */ /* 0x080fe20000400000 */
[----:B------:R-:W-:Y:S01]  /*a8a0*/  PRMT R20, R14, 0x7610, R20 ;  /* 0x000076100e147816 */ /* 0x000fe20000000014 */
[-C--:B------:R-:W-:Y:S01]  /*a8b0*/  FMUL R14, R84, R169.reuse ;  /* 0x000000a9540e7220 */ /* 0x080fe20000400000 */
[----:B------:R-:W-:Y:S01]  /*a8c0*/  PRMT R74, R18, 0x7610, R74 ;  /* 0x00007610124a7816 */ /* 0x000fe2000000004a */
[----:B------:R-:W-:Y:S01]  /*a8d0*/  IMAD.X R121, R21, 0x1, R7, P5 ;  /* 0x0000000115797824 */ /* 0x000fe200028e0607 */
[----:B-1----:R-:W-:Y:S01]  /*a8e0*/  LOP3.LUT R79, R13, 0x30, RZ, 0xfc, !PT ;  /* 0x000000300d4f7812 */ /* 0x002fe200078efcff */
[----:B------:R0:W-:Y:S01]  /*a8f0*/  @P1 STG.E.U16 desc[UR36][R82.64], R20 ;  /* 0x0000001452001986 */ /* 0x0001e2000c101524 */
[----:B------:R-:W-:Y:S01]  /*a900*/  ISETP.GT.AND P1, PT, R3, 0x18, P3 ;  /* 0x000000180300780c */ /* 0x000fe20001f24270 */
[-C--:B------:R-:W-:Y:S01]  /*a910*/  FMUL R41, R41, R169.reuse ;  /* 0x000000a929297220 */ /* 0x080fe20000400000 */
[----:B------:R-:W-:Y:S01]  /*a920*/  IADD3 R84, P4, R79, R4, RZ ;  /* 0x000000044f547210 */ /* 0x000fe20007f9e0ff */
[----:B------:R1:W-:Y:S01]  /*a930*/  @P0 STG.E.U16 desc[UR36][R120.64], R74 ;  /* 0x0000004a78000986 */ /* 0x0003e2000c101524 */
[----:B------:R-:W-:Y:S01]  /*a940*/  ISETP.GT.AND P0, PT, R3, 0x19, P3 ;  /* 0x000000190300780c */ /* 0x000fe20001f04270 */
[-C--:B------:R-:W-:Y:S01]  /*a950*/  FMUL R42, R42, R169.reuse ;  /* 0x000000a92a2a7220 */ /* 0x080fe20000400000 */
[----:B------:R-:W-:Y:S01]  /*a960*/  F2FP.F16.F32.PACK_AB R14, RZ, R14 ;  /* 0x0000000eff0e723e */ /* 0x000fe200000000ff */
[----:B------:R-:W-:Y:S01]  /*a970*/  FMUL R43, R43, R169 ;  /* 0x000000a92b2b7220 */ /* 0x000fe20000400000 */
[----:B------:R-:W-:Y:S01]  /*a980*/  F2FP.F16.F32.PACK_AB R18, RZ, R85 ;  /* 0x00000055ff12723e */ /* 0x000fe200000000ff */
[--C-:B------:R-:W-:Y:S01]  /*a990*/  IMAD.X R85, R21, 0x1, R5.reuse, P4 ;  /* 0x0000000115557824 */ /* 0x100fe200020e0605 */
[----:B------:R-:W-:Y:S01]  /*a9a0*/  ISETP.GT.AND P4, PT, R3, 0x18, P2 ;  /* 0x000000180300780c */ /* 0x000fe20001784270 */
[-C--:B------:R-:W-:Y:S01]  /*a9b0*/  FMUL R44, R44, R169.reuse ;  /* 0x000000a92c2c7220 */ /* 0x080fe20000400000 */
[----:B0-----:R-:W-:Y:S01]  /*a9c0*/  IADD3 R82, P5, R81, R4, RZ ;  /* 0x0000000451527210 */ /* 0x001fe20007fbe0ff */
[-C--:B------:R-:W-:Y:S01]  /*a9d0*/  FMUL R45, R45, R169.reuse ;  /* 0x000000a92d2d7220 */ /* 0x080fe20000400000 */
[----:B------:R-:W-:Y:S01]  /*a9e0*/  PRMT R20, R14, 0x7610, R20 ;  /* 0x000076100e147816 */ /* 0x000fe20000000014 */
[-C--:B------:R-:W-:Y:S01]  /*a9f0*/  FMUL R46, R46, R169.reuse ;  /* 0x000000a92e2e7220 */ /* 0x080fe20000400000 */
[----:B------:R-:W-:Y:S01]  /*aa00*/  F2FP.F16.F32.PACK_AB R14, RZ, R86 ;  /* 0x00000056ff0e723e */ /* 0x000fe200000000ff */
[----:B------:R-:W-:Y:S01]  /*aa10*/  IMAD.X R83, R21, 0x1, R5, P5 ;  /* 0x0000000115537824 */ /* 0x000fe200028e0605 */
[-C--:B------:R-:W-:Y:S01]  /*aa20*/  IADD3 R86, P5, R79, R6.reuse, RZ ;  /* 0x000000064f567210 */ /* 0x080fe20007fbe0ff */
[----:B------:R0:W-:Y:S01]  /*aa30*/  @P1 STG.E.U16 desc[UR36][R84.64], R20 ;  /* 0x0000001454001986 */ /* 0x0001e2000c101524 */
[----:B------:R-:W-:Y:S01]  /*aa40*/  PRMT R72, R18, 0x7610, R72 ;  /* 0x0000761012487816 */ /* 0x000fe20000000048 */
[----:B------:R-:W-:Y:S01]  /*aa50*/  FMUL R47, R47, R169 ;  /* 0x000000a92f2f7220 */ /* 0x000fe20000400000 */
[----:B------:R-:W-:Y:S01]  /*aa60*/  F2FP.F16.F32.PACK_AB R18, RZ, R87 ;  /* 0x00000057ff12723e */ /* 0x000fe200000000ff */
[--C-:B------:R-:W-:Y:S01]  /*aa70*/  IMAD.X R87, R21, 0x1, R7.reuse, P5 ;  /* 0x0000000115577824 */ /* 0x100fe200028e0607 */
[C---:B------:R-:W-:Y:S01]  /*aa80*/  ISETP.GT.AND P1, PT, R3.reuse, 0x19, P2 ;  /* 0x000000190300780c */ /* 0x040fe20001724270 */
[----:B------:R2:W-:Y:S01]  /*aa90*/  @P0 STG.E.U16 desc[UR36][R82.64], R72 ;  /* 0x0000004852000986 */ /* 0x0005e2000c101524 */
[----:B------:R-:W-:Y:S01]  /*aaa0*/  ISETP.GT.AND P0, PT, R3, 0x20, P3 ;  /* 0x000000200300780c */ /* 0x000fe20001f04270 */
[-C--:B------:R-:W-:Y:S01]  /*aab0*/  FMUL R48, R48, R169.reuse ;  /* 0x000000a930307220 */ /* 0x080fe20000400000 */
[----:B-1----:R-:W-:Y:S01]  /*aac0*/  IADD3 R120, P5, R81, R6, RZ ;  /* 0x0000000651787210 */ /* 0x002fe20007fbe0ff */
[----:B------:R-:W-:Y:S01]  /*aad0*/  FMUL R49, R49, R169 ;  /* 0x000000a931317220 */ /* 0x000fe20000400000 */
[----:B------:R-:W-:Y:S01]  /*aae0*/  F2FP.F16.F32.PACK_AB R117, RZ, R117 ;  /* 0x00000075ff75723e */ /* 0x000fe200000000ff */
[-C--:B------:R-:W-:Y:S01]  /*aaf0*/  FMUL R50, R50, R169.reuse ;  /* 0x000000a932327220 */ /* 0x080fe20000400000 */
[----:B0-----:R-:W-:Y:S01]  /*ab00*/  PRMT R20, R14, 0x7610, R20 ;  /* 0x000076100e147816 */ /* 0x001fe20000000014 */
[-C--:B------:R-:W-:Y:S01]  /*ab10*/  FMUL R14, R89, R169.reuse ;  /* 0x000000a9590e7220 */ /* 0x080fe20000400000 */
[----:B------:R-:W-:Y:S01]  /*ab20*/  LOP3.LUT R85, R13, 0x42, RZ, 0xfc, !PT ;  /* 0x000000420d557812 */ /* 0x000fe200078efcff */
[----:B------:R-:W-:Y:S01]  /*ab30*/  IMAD.X R121, R21, 0x1, R7, P5 ;  /* 0x0000000115797824 */ /* 0x000fe200028e0607 */
[----:B------:R-:W-:Y:S01]  /*ab40*/  F2FP.F16.F32.PACK_AB R118, RZ, R118 ;  /* 0x00000076ff76723e */ /* 0x000fe200000000ff */
[----:B------:R-:W-:Y:S01]  /*ab50*/  @P4 STG.E.U16 desc[UR36][R86.64], R20 ;  /* 0x0000001456004986 */ /* 0x000fe2000c101524 */
[----:B--2---:R-:W-:Y:S01]  /*ab60*/  LOP3.LUT R83, R13, 0x40, RZ, 0xfc, !PT ;  /* 0x000000400d537812 */ /* 0x004fe200078efcff */
[-C--:B------:R-:W-:Y:S01]  /*ab70*/  FMUL R51, R51, R169.reuse ;  /* 0x000000a933337220 */ /* 0x080fe20000400000 */
[----:B------:R-:W-:Y:S01]  /*ab80*/  PRMT R72, R18, 0x7610, R72 ;  /* 0x0000761012487816 */ /* 0x000fe20000000048 */
[-C--:B------:R-:W-:Y:S01]  /*ab90*/  FMUL R52, R52, R169.reuse ;  /* 0x000000a934347220 */ /* 0x080fe20000400000 */
[----:B------:R-:W-:Y:S01]  /*aba0*/  F2FP.F16.F32.PACK_AB R18, RZ, R88 ;  /* 0x00000058ff12723e */ /* 0x000fe200000000ff */
[-C--:B------:R-:W-:Y:S01]  /*abb0*/  FMUL R53, R53, R169.reuse ;  /* 0x000000a935357220 */ /* 0x080fe20000400000 */
[----:B------:R-:W-:Y:S01]  /*abc0*/  IADD3 R88, P4, R83, R4, RZ ;  /* 0x0000000453587210 */ /* 0x000fe20007f9e0ff */
[----:B------:R0:W-:Y:S01]  /*abd0*/  @P1 STG.E.U16 desc[UR36][R120.64], R72 ;  /* 0x0000004878001986 */ /* 0x0001e2000c101524 */
[----:B------:R-:W-:Y:S01]  /*abe0*/  PRMT R74, R18, 0x7610, R74 ;  /* 0x00007610124a7816 */ /* 0x000fe2000000004a */
[-C--:B------:R-:W-:Y:S01]  /*abf0*/  FMUL R54, R54, R169.reuse ;  /* 0x000000a936367220 */ /* 0x080fe20000400000 */
[----:B------:R-:W-:Y:S01]  /*ac00*/  F2FP.F16.F32.PACK_AB R14, RZ, R14 ;  /* 0x0000000eff0e723e */ /* 0x000fe200000000ff */
[--C-:B------:R-:W-:Y:S01]  /*ac10*/  IMAD.X R89, R21, 0x1, R5.reuse, P4 ;  /* 0x0000000115597824 */ /* 0x100fe200020e0605 */
[----:B------:R-:W-:Y:S01]  /*ac20*/  IADD3 R122, P4, R85, R4, RZ ;  /* 0x00000004557a7210 */ /* 0x000fe20007f9e0ff */
[-C--:B------:R-:W-:Y:S01]  /*ac30*/  FMUL R55, R55, R169.reuse ;  /* 0x000000a937377220 */ /* 0x080fe20000400000 */
[----:B------:R-:W-:Y:S01]  /*ac40*/  F2FP.F16.F32.PACK_AB R18, RZ, R90 ;  /* 0x0000005aff12723e */ /* 0x000fe200000000ff */
[-C--:B------:R-:W-:Y:S01]  /*ac50*/  FMUL R56, R56, R169.reuse ;  /* 0x000000a938387220 */ /* 0x080fe20000400000 */
[----:B------:R-:W-:Y:S01]  /*ac60*/  ISETP.GT.AND P1, PT, R3, 0x21, P3 ;  /* 0x000000210300780c */ /* 0x000fe20001f24270 */
[----:B------:R-:W-:Y:S01]  /*ac70*/  IMAD.X R123, R21, 0x1, R5, P4 ;  /* 0x00000001157b7824 */ /* 0x000fe200020e0605 */
[----:B------:R-:W-:Y:S01]  /*ac80*/  IADD3 R90, P4, R83, R6, RZ ;  /* 0x00000006535a7210 */ /* 0x000fe20007f9e0ff */
[----:B------:R1:W-:Y:S01]  /*ac90*/  @P0 STG.E.U16 desc[UR36][R88.64], R74 ;  /* 0x0000004a58000986 */ /* 0x0003e2000c101524 */
[----:B------:R-:W-:Y:S01]  /*aca0*/  ISETP.GT.AND P0, PT, R3, 0x20, P2 ;  /* 0x000000200300780c */ /* 0x000fe20001704270 */
[-C--:B------:R-:W-:Y:S01]  /*acb0*/  FMUL R57, R57, R169.reuse ;  /* 0x000000a939397220 */ /* 0x080fe20000400000 */
[----:B0-----:R-:W-:Y:S01]  /*acc0*/  PRMT R72, R14, 0x7610, R72 ;  /* 0x000076100e487816 */ /* 0x001fe20000000048 */
[-C--:B------:R-:W-:Y:S01]  /*acd0*/  FMUL R14, R91, R169.reuse ;  /* 0x000000a95b0e7220 */ /* 0x080fe20000400000 */
[--C-:B------:R-:W-:Y:S01]  /*ace0*/  IMAD.X R91, R21, 0x1, R7.reuse, P4 ;  /* 0x00000001155b7824 */ /* 0x100fe200020e0607 */
[----:B------:R-:W-:Y:S01]  /*acf0*/  ISETP.GT.AND P4, PT, R3, 0x21, P2 ;  /* 0x000000210300780c */ /* 0x000fe20001784270 */
        /* <DEDUP_REMOVED lines=8> */
[-C--:B------:R-:W-:Y:S01]  /*ad80*/  FMUL R14, R93, R169.reuse ;  /* 0x000000a95d0e7220 */ /* 0x080fe20000400000 */
[----:B------:R-:W-:Y:S01]  /*ad90*/  LOP3.LUT R87, R13, 0x50, RZ, 0xfc, !PT ;  /* 0x000000500d577812 */ /* 0x000fe200078efcff */
[----:B------:R-:W-:Y:S01]  /*ada0*/  IMAD.X R93, R21, 0x1, R7, P5 ;  /* 0x00000001155d7824 */ /* 0x000fe200028e0607 */
[----:B------:R-:W-:Y:S01]  /*adb0*/  ISETP.GT.AND P1, PT, R3, 0x28, P3 ;  /* 0x000000280300780c */ /* 0x000fe20001f24270 */
[----:B------:R2:W-:Y:S01]  /*adc0*/  @P0 STG.E.U16 desc[UR36][R90.64], R76 ;  /* 0x0000004c5a000986 */ /* 0x0005e2000c101524 */
[----:B-1----:R-:W-:Y:S01]  /*add0*/  LOP3.LUT R89, R13, 0x52, RZ, 0xfc, !PT ;  /* 0x000000520d597812 */ /* 0x002fe200078efcff */
[-C--:B------:R-:W-:Y:S01]  /*ade0*/  FMUL R61, R61, R169.reuse ;  /* 0x000000a93d3d7220 */ /* 0x080fe20000400000 */
[----:B------:R-:W-:Y:S01]  /*adf0*/  ISETP.GT.AND P0, PT, R3, 0x29, P3 ;  /* 0x000000290300780c */ /* 0x000fe20001f04270 */
[----:B------:R1:W-:Y:S01]  /*ae00*/  @P4 STG.E.U16 desc[UR36][R92.64], R18 ;  /* 0x000000125c004986 */ /* 0x0003e2000c101524 */
[----:B------:R-:W-:Y:S01]  /*ae10*/  IADD3 R120, P5, R87, R4, RZ ;  /* 0x0000000457787210 */ /* 0x000fe20007fbe0ff */
[-C--:B------:R-:W-:Y:S01]  /*ae20*/  FMUL R62, R62, R169.reuse ;  /* 0x000000a93e3e7220 */ /* 0x080fe20000400000 */
[----:B------:R-:W-:Y:S01]  /*ae30*/  F2FP.F16.F32.PACK_AB R14, RZ, R14 ;  /* 0x0000000eff0e723e */ /* 0x000fe200000000ff */
[----:B------:R-:W-:Y:S01]  /*ae40*/  FMUL R63, R63, R169 ;  /* 0x000000a93f3f7220 */ /* 0x000fe20000400000 */
[----:B------:R-:W-:Y:S01]  /*ae50*/  F2FP.F16.F32.PACK_AB R119, RZ, R119 ;  /* 0x00000077ff77723e */ /* 0x000fe200000000ff */
[--C-:B------:R-:W-:Y:S01]  /*ae60*/  IMAD.X R121, R21, 0x1, R5.reuse, P5 ;  /* 0x0000000115797824 */ /* 0x100fe200028e0605 */
[----:B0-----:R-:W-:Y:S01]  /*ae70*/  PRMT R72, R14, 0x7610, R72 ;  /* 0x000076100e487816 */ /* 0x001fe20000000048 */
[-C--:B------:R-:W-:Y:S01]  /*ae80*/  FMUL R14, R94, R169.reuse ;  /* 0x000000a95e0e7220 */ /* 0x080fe20000400000 */
[----:B--2---:R-:W-:Y:S01]  /*ae90*/  IADD3 R90, P4, R89, R4, RZ ;  /* 0x00000004595a7210 */ /* 0x004fe20007f9e0ff */
[-C--:B------:R-:W-:Y:S01]  /*aea0*/  FMUL R64, R64, R169.reuse ;  /* 0x000000a940407220 */ /* 0x080fe20000400000 */
[----:B------:R0:W-:Y:S01]  /*aeb0*/  @P1 STG.E.U16 desc[UR36][R120.64], R20 ;  /* 0x0000001478001986 */ /* 0x0001e2000c101524 */
[----:B------:R-:W-:Y:S01]  /*aec0*/  ISETP.GT.AND P1, PT, R3, 0x28, P2 ;  /* 0x000000280300780c */ /* 0x000fe20001724270 */
[-C--:B------:R-:W-:Y:S01]  /*aed0*/  FMUL R65, R65, R169.reuse ;  /* 0x000000a941417220 */ /* 0x080fe20000400000 */
[----:B------:R-:W-:Y:S01]  /*aee0*/  IMAD.X R91, R21, 0x1, R5, P4 ;  /* 0x00000001155b7824 */ /* 0x000fe200020e0605 */
[----:B------:R-:W-:Y:S01]  /*aef0*/  IADD3 R94, P4, R87, R6, RZ ;  /* 0x00000006575e7210 */ /* 0x000fe20007f9e0ff */
[-C--:B------:R-:W-:Y:S01]  /*af00*/  FMUL R66, R66, R169.reuse ;  /* 0x000000a942427220 */ /* 0x080fe20000400000 */
[----:B------:R-:W-:Y:S01]  /*af10*/  F2FP.F16.F32.PACK_AB R14, RZ, R14 ;  /* 0x0000000eff0e723e */ /* 0x000fe200000000ff */
[-C--:B------:R-:W-:Y:S01]  /*af20*/  FMUL R67, R67, R169.reuse ;  /* 0x000000a943437220 */ /* 0x080fe20000400000 */
[----:B------:R2:W-:Y:S01]  /*af30*/  @P0 STG.E.U16 desc[UR36][R90.64], R72 ;  /* 0x000000485a000986 */ /* 0x0005e2000c101524 */
[----:B------:R-:W-:Y:S01]  /*af40*/  ISETP.GT.AND P0, PT, R3, 0x29, P2 ;  /* 0x000000290300780c */ /* 0x000fe20001704270 */
[----:B------:R-:W-:Y:S01]  /*af50*/  FMUL R68, R68, R169 ;  /* 0x000000a944447220 */ /* 0x000fe20000400000 */
[----:B-1----:R-:W-:Y:S01]  /*af60*/  F2FP.F16.F32.PACK_AB R18, RZ, R95 ;  /* 0x0000005fff12723e */ /* 0x002fe200000000ff */
[--C-:B------:R-:W-:Y:S01]  /*af70*/  IMAD.X R95, R21, 0x1, R7.reuse, P4 ;  /* 0x00000001155f7824 */ /* 0x100fe200020e0607 */
[----:B0-----:R-:W-:Y:S01]  /*af80*/  IADD3 R120, P5, R89, R6, RZ ;  /* 0x0000000659787210 */ /* 0x001fe20007fbe0ff */
[-C--:B------:R-:W-:Y:S01]  /*af90*/  FMUL R69, R69, R169.reuse ;  /* 0x000000a945457220 */ /* 0x080fe20000400000 */
[----:B------:R-:W-:Y:S01]  /*afa0*/  PRMT R20, R14, 0x7610, R20 ;  /* 0x000076100e147816 */ /* 0x000fe20000000014 */
[-C--:B------:R-:W-:Y:S01]  /*afb0*/  FMUL R14, R96, R169.reuse ;  /* 0x000000a9600e7220 */ /* 0x080fe20000400000 */
[----:B------:R-:W-:Y:S01]  /*afc0*/  PRMT R74, R18, 0x7610, R74 ;  /* 0x00007610124a7816 */ /* 0x000fe2000000004a */
[----:B------:R-:W-:Y:S01]  /*afd0*/  IMAD.X R121, R21, 0x1, R7, P5 ;  /* 0x0000000115797824 */ /* 0x000fe200028e0607 */
[C---:B------:R-:W-:Y:S01]  /*afe0*/  LOP3.LUT R93, R13.reuse, 0x62, RZ, 0xfc, !PT ;  /* 0x000000620d5d7812 */ /* 0x040fe200078efcff */
[----:B------:R0:W-:Y:S01]  /*aff0*/  @P1 STG.E.U16 desc[UR36][R94.64], R20 ;  /* 0x000000145e001986 */ /* 0x0001e2000c101524 */
[----:B--2---:R-:W-:Y:S01]  /*b000*/  LOP3.LUT R91, R13, 0x60, RZ, 0xfc, !PT ;  /* 0x000000600d5b7812 */ /* 0x004fe200078efcff */
[-C--:B------:R-:W-:Y:S01]  /*b010*/  FMUL R70, R70, R169.reuse ;  /* 0x000000a946467220 */ /* 0x080fe20000400000 */
[----:B------:R-:W-:Y:S01]  /*b020*/  ISETP.GT.AND P1, PT, R3, 0x30, P3 ;  /* 0x000000300300780c */ /* 0x000fe20001f24270 */
[----:B------:R1:W-:Y:S01]  /*b030*/  @P0 STG.E.U16 desc[UR36][R120.64], R74 ;  /* 0x0000004a78000986 */ /* 0x0003e2000c101524 */
[----:B------:R-:W-:Y:S01]  /*b040*/  IADD3 R96, P4, R91, R4, RZ ;  /* 0x000000045b607210 */ /* 0x000fe20007f9e0ff */
[----:B------:R-:W-:Y:S01]  /*b050*/  FMUL R71, R71, R169 ;  /* 0x000000a947477220 */ /* 0x000fe20000400000 */
[----:B------:R-:W-:-:S02]  /*b060*/  ISETP.GT.AND P0, PT, R3, 0x31, P3 ;  /* 0x000000310300780c */ /* 0x000fc40001f04270 */
[----:B------:R-:W-:Y:S02]  /*b070*/  F2FP.F16.F32.PACK_AB R14, RZ, R14 ;  /* 0x0000000eff0e723e */ /* 0x000fe400000000ff */
[----:B------:R-:W-:Y:S01]  /*b080*/  F2FP.F16.F32.PACK_AB R18, RZ, R97 ;  /* 0x00000061ff12723e */ /* 0x000fe200000000ff */
[--C-:B------:R-:W-:Y:S01]  /*b090*/  IMAD.X R97, R21, 0x1, R5.reuse, P4 ;  /* 0x0000000115617824 */ /* 0x100fe200020e0605 */
[----:B0-----:R-:W-:Y:S02]  /*b0a0*/  IADD3 R94, P5, R93, R4, RZ ;  /* 0x000000045d5e7210 */ /* 0x001fe40007fbe0ff */
[----:B------:R-:W-:Y:S02]  /*b0b0*/  ISETP.GT.AND P4, PT, R3, 0x30, P2 ;  /* 0x000000300300780c */ /* 0x000fe40001784270 */
[----:B------:R-:W-:Y:S01]  /*b0c0*/  PRMT R20, R14, 0x7610, R20 ;  /* 0x000076100e147816 */ /* 0x000fe20000000014 */
[----:B------:R-:W-:Y:S01]  /*b0d0*/  IMAD.X R95, R21, 0x1, R5, P5 ;  /* 0x00000001155f7824 */ /* 0x000fe200028e0605 */
[----:B------:R-:W-:-:S02]  /*b0e0*/  F2FP.F16.F32.PACK_AB R14, RZ, R98 ;  /* 0x00000062ff0e723e */ /* 0x000fc400000000ff */
[-C--:B------:R-:W-:Y:S01]  /*b0f0*/  IADD3 R98, P5, R91, R6.reuse, RZ ;  /* 0x000000065b627210 */ /* 0x080fe20007fbe0ff */
[----:B------:R0:W-:Y:S01]  /*b100*/  @P1 STG.E.U16 desc[UR36][R96.64], R20 ;  /* 0x0000001460001986 */ /* 0x0001e2000c101524 */
[----:B------:R-:W-:Y:S02]  /*b110*/  PRMT R72, R18, 0x7610, R72 ;  /* 0x0000761012487816 */ /* 0x000fe40000000048 */
[----:B------:R-:W-:Y:S01]  /*b120*/  F2FP.F16.F32.PACK_AB R18, RZ, R99 ;  /* 0x00000063ff12723e */ /* 0x000fe200000000ff */
[----:B------:R-:W-:Y:S01]  /*b130*/  IMAD.X R99, R21, 0x1, R7, P5 ;  /* 0x0000000115637824 */ /* 0x000fe200028e0607 */
[C---:B------:R-:W-:Y:S01]  /*b140*/  ISETP.GT.AND P1, PT, R3.reuse, 0x31, P2 ;  /* 0x000000310300780c */ /* 0x040fe20001724270 */
[----:B------:R2:W-:Y:S01]  /*b150*/  @P0 STG.E.U16 desc[UR36][R94.64], R72 ;  /* 0x000000485e000986 */ /* 0x0005e2000c101524 */
[----:B------:R-:W-:Y:S02]  /*b160*/  ISETP.GT.AND P0, PT, R3, 0x38, P3 ;  /* 0x000000380300780c */ /* 0x000fe40001f04270 */
[----:B-1----:R-:W-:-:S02]  /*b170*/  IADD3 R120, P5, R93, R6, RZ ;  /* 0x000000065d787210 */ /* 0x002fc40007fbe0ff */
[----:B------:R-:W-:Y:S02]  /*b180*/  F2FP.F16.F32.PACK_AB R24, RZ, R24 ;  /* 0x00000018ff18723e */ /* 0x000fe400000000ff */
[----:B0-----:R-:W-:Y:S01]  /*b190*/  PRMT R20, R14, 0x7610, R20 ;  /* 0x000076100e147816 */ /* 0x001fe20000000014 */
[----:B------:R-:W-:Y:S01]  /*b1a0*/  FMUL R14, R101, R169 ;  /* 0x000000a9650e7220 */ /* 0x000fe20000400000 */
[----:B------:R-:W-:Y:S01]  /*b1b0*/  LOP3.LUT R97, R13, 0x72, RZ, 0xfc, !PT ;  /* 0x000000720d617812 */ /* 0x000fe200078efcff */
[----:B------:R-:W-:Y:S01]  /*b1c0*/  IMAD.X R121, R21, 0x1, R7, P5 ;  /* 0x0000000115797824 */ /* 0x000fe200028e0607 */
[----:B------:R-:W-:Y:S01]  /*b1d0*/  F2FP.F16.F32.PACK_AB R26, RZ, R26 ;  /* 0x0000001aff1a723e */ /* 0x000fe200000000ff */
[----:B------:R-:W-:Y:S01]  /*b1e0*/  @P4 STG.E.U16 desc[UR36][R98.64], R20 ;  /* 0x0000001462004986 */ /* 0x000fe2000c101524 */
[----:B--2---:R-:W-:Y:S02]  /*b1f0*/  LOP3.LUT R95, R13, 0x70, RZ, 0xfc, !PT ;  /* 0x000000700d5f7812 */ /* 0x004fe400078efcff */
[----:B------:R-:W-:-:S02]  /*b200*/  PRMT R72, R18, 0x7610, R72 ;  /* 0x0000761012487816 */ /* 0x000fc40000000048 */
[----:B------:R-:W-:Y:S02]  /*b210*/  F2FP.F16.F32.PACK_AB R18, RZ, R100 ;  /* 0x00000064ff12723e */ /* 0x000fe400000000ff */
[----:B------:R-:W-:Y:S01]  /*b220*/  IADD3 R100, P4, R95, R4, RZ ;  /* 0x000000045f647210 */ /* 0x000fe20007f9e0ff */
[----:B------:R0:W-:Y:S01]  /*b230*/  @P1 STG.E.U16 desc[UR36][R120.64], R72 ;  /* 0x0000004878001986 */ /* 0x0001e2000c101524 */
[----:B------:R-:W-:Y:S02]  /*b240*/  PRMT R74, R18, 0x7610, R74 ;  /* 0x00007610124a7816 */ /* 0x000fe4000000004a */
[----:B------:R-:W-:Y:S01]  /*b250*/  F2FP.F16.F32.PACK_AB R14, RZ, R14 ;  /* 0x0000000eff0e723e */ /* 0x000fe200000000ff */
[----:B------:R-:W-:Y:S01]  /*b260*/  IMAD.X R101, R21, 0x1, R5, P4 ;  /* 0x0000000115657824 */ /* 0x000fe200020e0605 */
[----:B------:R-:W-:Y:S02]  /*b270*/  IADD3 R122, P4, R97, R4, RZ ;  /* 0x00000004617a7210 */ /* 0x000fe40007f9e0ff */
[----:B------:R-:W-:-:S02]  /*b280*/  F2FP.F16.F32.PACK_AB R18, RZ, R102 ;  /* 0x00000066ff12723e */ /* 0x000fc400000000ff */
[----:B------:R-:W-:Y:S01]  /*b290*/  ISETP.GT.AND P1, PT, R3, 0x39, P3 ;  /* 0x000000390300780c */ /* 0x000fe20001f24270 */
[----:B------:R-:W-:Y:S01]  /*b2a0*/  IMAD.X R123, R21, 0x1, R5, P4 ;  /* 0x00000001157b7824 */ /* 0x000fe200020e0605 */
[----:B------:R-:W-:Y:S01]  /*b2b0*/  IADD3 R102, P4, R95, R6, RZ ;  /* 0x000000065f667210 */ /* 0x000fe20007f9e0ff */
[----:B------:R1:W-:Y:S01]  /*b2c0*/  @P0 STG.E.U16 desc[UR36][R100.64], R74 ;  /* 0x0000004a64000986 */ /* 0x0003e2000c101524 */
[----:B------:R-:W-:Y:S02]  /*b2d0*/  ISETP.GT.AND P0, PT, R3, 0x38, P2 ;  /* 0x000000380300780c */ /* 0x000fe40001704270 */
[----:B0-----:R-:W-:Y:S01]  /*b2e0*/  PRMT R72, R14, 0x7610, R72 ;  /* 0x000076100e487816 */ /* 0x001fe20000000048 */
[----:B------:R-:W-:Y:S01]  /*b2f0*/  FMUL R14, R103, R169 ;  /* 0x000000a9670e7220 */ /* 0x000fe20000400000 */
[----:B------:R-:W-:Y:S01]  /*b300*/  IMAD.X R103, R21, 0x1, R7, P4 ;  /* 0x0000000115677824 */ /* 0x000fe200020e0607 */
[----:B------:R-:W-:Y:S02]  /*b310*/  ISETP.GT.AND P4, PT, R3, 0x39, P2 ;  /* 0x000000390300780c */ /* 0x000fe40001784270 */
[----:B------:R-:W-:-:S02]  /*b320*/  F2FP.F16.F32.PACK_AB R20, RZ, R104 ;  /* 0x00000068ff14723e */ /* 0x000fc400000000ff */
[----:B------:R-:W-:Y:S01]  /*b330*/  IADD3 R104, P5, R97, R6, RZ ;  /* 0x0000000661687210 */ /* 0x000fe20007fbe0ff */
[----:B------:R0:W-:Y:S01]  /*b340*/  @P1 STG.E.U16 desc[UR36][R122.64], R72 ;  /* 0x000000487a001986 */ /* 0x0001e2000c101524 */
[----:B------:R-:W-:Y:S02]  /*b350*/  PRMT R76, R18, 0x7610, R76 ;  /* 0x00007610124c7816 */ /* 0x000fe4000000004c */
[----:B------:R-:W-:Y:S01]  /*b360*/  F2FP.F16.F32.PACK_AB R18, RZ, R14 ;  /* 0x0000000eff12723e */ /* 0x000fe200000000ff */
[----:B------:R-:W-:Y:S01]  /*b370*/  FMUL R14, R105, R169 ;  /* 0x000000a9690e7220 */ /* 0x000fe20000400000 */
[----:B------:R-:W-:Y:S01]  /*b380*/  LOP3.LUT R99, R13, 0x80, RZ, 0xfc, !PT ;  /* 0x000000800d637812 */ /* 0x000fe200078efcff */
[----:B------:R-:W-:Y:S01]  /*b390*/  IMAD.X R105, R21, 0x1, R7, P5 ;  /* 0x0000000115697824 */ /* 0x000fe200028e0607 */
[----:B------:R-:W-:Y:S01]  /*b3a0*/  ISETP.GT.AND P1, PT, R3, 0x40, P3 ;  /* 0x000000400300780c */ /* 0x000fe20001f24270 */
[----:B------:R2:W-:Y:S01]  /*b3b0*/  @P0 STG.E.U16 desc[UR36][R102.64], R76 ;  /* 0x0000004c66000986 */ /* 0x0005e2000c101524 */
[----:B-1----:R-:W-:-:S02]  /*b3c0*/  LOP3.LUT R101, R13, 0x82, RZ, 0xfc, !PT ;  /* 0x000000820d657812 */ /* 0x002fc400078efcff */
[----:B------:R-:W-:Y:S01]  /*b3d0*/  ISETP.GT.AND P0, PT, R3, 0x41, P3 ;  /* 0x000000410300780c */ /* 0x000fe20001f04270 */
[----:B------:R1:W-:Y:S01]  /*b3e0*/  @P4 STG.E.U16 desc[UR36][R104.64], R18 ;  /* 0x0000001268004986 */ /* 0x0003e2000c101524 */
[----:B------:R-:W-:Y:S02]  /*b3f0*/  IADD3 R120, P5, R99, R4, RZ ;  /* 0x0000000463787210 */ /* 0x000fe40007fbe0ff */
[----:B------:R-:W-:Y:S02]  /*b400*/  F2FP.F16.F32.PACK_AB R14, RZ, R14 ;  /* 0x0000000eff0e723e */ /* 0x000fe400000000ff */
[----:B------:R-:W-:Y:S01]  /*b410*/  F2FP.F16.F32.PACK_AB R32, RZ, R32 ;  /* 0x00000020ff20723e */ /* 0x000fe200000000ff */
[----:B------:R-:W-:Y:S01]  /*b420*/  IMAD.X R121, R21, 0x1, R5, P5 ;  /* 0x0000000115797824 */ /* 0x000fe200028e0605 */
[----:B0-----:R-:W-:Y:S01]  /*b430*/  PRMT R72, R14, 0x7610, R72 ;  /* 0x000076100e487816 */ /* 0x001fe20000000048 */
[----:B------:R-:W-:Y:S01]  /*b440*/  FMUL R14, R106, R169 ;  /* 0x000000a96a0e7220 */ /* 0x000fe20000400000 */
[----:B--2---:R-:W-:-:S02]  /*b450*/  IADD3 R102, P4, R101, R4, RZ ;  /* 0x0000000465667210 */ /* 0x004fc40007f9e0ff */
[----:B------:R0:W-:Y:S01]  /*b460*/  @P1 STG.E.U16 desc[UR36][R120.64], R20 ;  /* 0x0000001478001986 */ /* 0x0001e2000c101524 */
[----:B------:R-:W-:Y:S02]  /*b470*/  ISETP.GT.AND P1, PT, R3, 0x40, P2 ;  /* 0x000000400300780c */ /* 0x000fe40001724270 */
[----:B------:R-:W-:Y:S01]  /*b480*/  IMAD.X R103, R21, 0x1, R5, P4 ;  /* 0x0000000115677824 */ /* 0x000fe200020e0605 */
[----:B------:R-:W-:Y:S02]  /*b490*/  IADD3 R106, P4, R99, R6, RZ ;  /* 0x00000006636a7210 */ /* 0x000fe40007f9e0ff */
[----:B------:R-:W-:Y:S02]  /*b4a0*/  F2FP.F16.F32.PACK_AB R14, RZ, R14 ;  /* 0x0000000eff0e723e */ /* 0x000fe400000000ff */
[----:B------:R2:W-:Y:S01]  /*b4b0*/  @P0 STG.E.U16 desc[UR36][R102.64], R72 ;  /* 0x0000004866000986 */ /* 0x0005e2000c101524 */
[----:B------:R-:W-:Y:S02]  /*b4c0*/  ISETP.GT.AND P0, PT, R3, 0x41, P2 ;  /* 0x000000410300780c */ /* 0x000fe40001704270 */
[----:B-1----:R-:W-:Y:S01]  /*b4d0*/  F2FP.F16.F32.PACK_AB R18, RZ, R107 ;  /* 0x0000006bff12723e */ /* 0x002fe200000000ff */
[----:B------:R-:W-:Y:S01]  /*b4e0*/  IMAD.X R107, R21, 0x1, R7, P4 ;  /* 0x00000001156b7824 */ /* 0x000fe200020e0607 */
[----:B0-----:R-:W-:-:S02]  /*b4f0*/  IADD3 R120, P5, R101, R6, RZ ;  /* 0x0000000665787210 */ /* 0x001fc40007fbe0ff */
[----:B------:R-:W-:Y:S01]  /*b500*/  PRMT R20, R14, 0x7610, R20 ;  /* 0x000076100e147816 */ /* 0x000fe20000000014 */
[----:B------:R-:W-:Y:S01]  /*b510*/  FMUL R14, R108, R169 ;  /* 0x000000a96c0e7220 */ /* 0x000fe20000400000 */
[----:B------:R-:W-:Y:S01]  /*b520*/  PRMT R74, R18, 0x7610, R74 ;  /* 0x00007610124a7816 */ /* 0x000fe2000000004a */
[----:B------:R-:W-:Y:S01]  /*b530*/  IMAD.X R121, R21, 0x1, R7, P5 ;  /* 0x0000000115797824 */ /* 0x000fe200028e0607 */
[C---:B------:R-:W-:Y:S01]  /*b540*/  LOP3.LUT R105, R13.reuse, 0x90, RZ, 0xfc, !PT ;  /* 0x000000900d697812 */ /* 0x040fe200078efcff */
[----:B------:R0:W-:Y:S01]  /*b550*/  @P1 STG.E.U16 desc[UR36][R106.64], R20 ;  /* 0x000000146a001986 */ /* 0x0001e2000c101524 */
[----:B--2---:R-:W-:Y:S02]  /*b560*/  LOP3.LUT R103, R13, 0x92, RZ, 0xfc, !PT ;  /* 0x000000920d677812 */ /* 0x004fe400078efcff */
[----:B------:R-:W-:Y:S01]  /*b570*/  ISETP.GT.AND P1, PT, R3, 0x48, P3 ;  /* 0x000000480300780c */ /* 0x000fe20001f24270 */
[----:B------:R1:W-:Y:S01]  /*b580*/  @P0 STG.E.U16 desc[UR36][R120.64], R74 ;  /* 0x0000004a78000986 */ /* 0x0003e2000c101524 */
[----:B------:R-:W-:-:S02]  /*b590*/  IADD3 R108, P4, R105, R4, RZ ;  /* 0x00000004696c7210 */ /* 0x000fc40007f9e0ff */
[----:B------:R-:W-:Y:S02]  /*b5a0*/  ISETP.GT.AND P0, PT, R3, 0x49, P3 ;  /* 0x000000490300780c */ /* 0x000fe40001f04270 */
        /* <DEDUP_REMOVED lines=23> */
[----:B------:R0:W-:Y:S01]  /*b720*/  @P4 STG.E.U16 desc[UR36][R110.64], R20 ;  /* 0x000000146e004986 */ /* 0x0001e2000c101524 */
        /* <DEDUP_REMOVED lines=8> */
[----:B0-----:R-:W-:Y:S02]  /*b7b0*/  IADD3 R110, P4, R109, R4, RZ ;  /* 0x000000046d6e7210 */ /* 0x001fe40007f9e0ff */
[----:B------:R-:W-:-:S02]  /*b7c0*/  F2FP.F16.F32.PACK_AB R18, RZ, R114 ;  /* 0x00000072ff12723e */ /* 0x000fc400000000ff */
[----:B------:R-:W-:Y:S01]  /*b7d0*/  PRMT R20, R14, 0x7610, R20 ;  /* 0x000076100e147816 */ /* 0x000fe20000000014 */
[----:B------:R-:W-:Y:S01]  /*b7e0*/  IMAD.X R111, R21, 0x1, R5, P4 ;  /* 0x00000001156f7824 */ /* 0x000fe200020e0605 */
[----:B------:R-:W-:Y:S01]  /*b7f0*/  IADD3 R114, P4, R107, R6, RZ ;  /* 0x000000066b727210 */ /* 0x000fe20007f9e0ff */
[----:B------:R0:W-:Y:S01]  /*b800*/  @P0 STG.E.U16 desc[UR36][R112.64], R74 ;  /* 0x0000004a70000986 */ /* 0x0001e2000c101524 */
[----:B------:R-:W-:Y:S01]  /*b810*/  ISETP.GT.AND P1, PT, R3, 0x51, P3 ;  /* 0x000000510300780c */ /* 0x000fe20001f24270 */
[-C--:B------:R-:W-:Y:S01]  /*b820*/  FMUL R14, R115, R169.reuse ;  /* 0x000000a9730e7220 */ /* 0x080fe20000400000 */
[----:B------:R-:W-:Y:S01]  /*b830*/  ISETP.GT.AND P0, PT, R3, 0x50, P2 ;  /* 0x000000500300780c */ /* 0x000fe20001704270 */
[----:B------:R-:W-:Y:S01]  /*b840*/  IMAD.X R115, R21, 0x1, R7, P4 ;  /* 0x0000000115737824 */ /* 0x000fe200020e0607 */
[----:B------:R-:W-:Y:S01]  /*b850*/  ISETP.GT.AND P4, PT, R3, 0x51, P2 ;  /* 0x000000510300780c */ /* 0x000fe20001784270 */
[----:B-1----:R-:W-:Y:S01]  /*b860*/  FMUL R72, R30, R169 ;  /* 0x000000a91e487220 */ /* 0x002fe20000400000 */
[----:B------:R-:W-:-:S02]  /*b870*/  F2FP.F16.F32.PACK_AB R14, RZ, R14 ;  /* 0x0000000eff0e723e */ /* 0x000fc400000000ff */
[----:B------:R-:W-:Y:S02]  /*b880*/  F2FP.F16.F32.PACK_AB R35, RZ, R35 ;  /* 0x00000023ff23723e */ /* 0x000fe400000000ff */
[----:B------:R-:W-:Y:S01]  /*b890*/  PRMT R76, R14, 0x7610, R76 ;  /* 0x000076100e4c7816 */ /* 0x000fe2000000004c */
[-C--:B------:R-:W-:Y:S01]  /*b8a0*/  FMUL R14, R27, R169.reuse ;  /* 0x000000a91b0e7220 */ /* 0x080fe20000400000 */
[----:B0-----:R-:W-:Y:S01]  /*b8b0*/  IADD3 R112, P5, R109, R6, RZ ;  /* 0x000000066d707210 */ /* 0x001fe20007fbe0ff */
[----:B------:R0:W-:Y:S01]  /*b8c0*/  @P1 STG.E.U16 desc[UR36][R110.64], R20 ;  /* 0x000000146e001986 */ /* 0x0001e2000c101524 */
[----:B------:R-:W-:Y:S01]  /*b8d0*/  LOP3.LUT R27, R13, 0xb0, RZ, 0xfc, !PT ;  /* 0x000000b00d1b7812 */ /* 0x000fe200078efcff */
[-C--:B------:R-:W-:Y:S01]  /*b8e0*/  FMUL R74, R31, R169.reuse ;  /* 0x000000a91f4a7220 */ /* 0x080fe20000400000 */
[C---:B------:R-:W-:Y:S01]  /*b8f0*/  ISETP.GT.AND P1, PT, R12.reuse, 0x100, PT ;  /* 0x000001000c00780c */ /* 0x040fe20003f24270 */
[----:B------:R-:W-:Y:S01]  /*b900*/  IMAD.X R113, R21, 0x1, R7, P5 ;  /* 0x0000000115717824 */ /* 0x000fe200028e0607 */
[----:B------:R1:W-:Y:S01]  /*b910*/  @P0 STG.E.U16 desc[UR36][R114.64], R18 ;  /* 0x0000001272000986 */ /* 0x0003e2000c101524 */
[----:B------:R-:W-:Y:S01]  /*b920*/  ISETP.GT.AND P0, PT, R12, 0x108, PT ;  /* 0x000001080c00780c */ /* 0x000fe20003f04270 */
[----:B------:R-:W-:Y:S01]  /*b930*/  FMUL R12, R25, R169 ;  /* 0x000000a9190c7220 */ /* 0x000fe20000400000 */
[----:B------:R-:W-:Y:S01]  /*b940*/  LOP3.LUT R25, R13, 0xb2, RZ, 0xfc, !PT ;  /* 0x000000b20d197812 */ /* 0x000fe200078efcff */
[----:B------:R-:W-:Y:S01]  /*b950*/  @P4 STG.E.U16 desc[UR36][R112.64], R76 ;  /* 0x0000004c70004986 */ /* 0x000fe2000c101524 */
[----:B------:R-:W-:-:S02]  /*b960*/  ISETP.GT.AND P4, PT, R3, 0x58, P3 ;  /* 0x000000580300780c */ /* 0x000fc40001f84270 */
[----:B------:R-:W-:Y:S01]  /*b970*/  ISETP.GT.AND P3, PT, R3, 0x59, P3 ;  /* 0x000000590300780c */ /* 0x000fe20001f64270 */
[-C--:B0-----:R-:W-:Y:S01]  /*b980*/  FMUL R20, R29, R169.reuse ;  /* 0x000000a91d147220 */ /* 0x081fe20000400000 */
[----:B------:R-:W-:Y:S02]  /*b990*/  F2FP.F16.F32.PACK_AB R14, RZ, R14 ;  /* 0x0000000eff0e723e */ /* 0x000fe400000000ff */
[----:B------:R-:W-:Y:S01]  /*b9a0*/  F2FP.F16.F32.PACK_AB R72, RZ, R72 ;  /* 0x00000048ff48723e */ /* 0x000fe200000000ff */
[----:B-1----:R-:W-:Y:S01]  /*b9b0*/  FMUL R18, R28, R169 ;  /* 0x000000a91c127220 */ /* 0x002fe20000400000 */
[----:B------:R-:W-:Y:S02]  /*b9c0*/  IADD3 R28, P5, R27, R4, RZ ;  /* 0x000000041b1c7210 */ /* 0x000fe40007fbe0ff */
[----:B------:R-:W-:Y:S02]  /*b9d0*/  F2FP.F16.F32.PACK_AB R20, RZ, R20 ;  /* 0x00000014ff14723e */ /* 0x000fe400000000ff */
[----:B------:R-:W-:Y:S01]  /*b9e0*/  F2FP.F16.F32.PACK_AB R18, RZ, R18 ;  /* 0x00000012ff12723e */ /* 0x000fe200000000ff */
[----:B------:R-:W-:Y:S01]  /*b9f0*/  IMAD.X R29, R21, 0x1, R5, P5 ;  /* 0x00000001151d7824 */ /* 0x000fe200028e0605 */
[----:B------:R-:W-:-:S02]  /*ba00*/  IADD3 R4, P5, R25, R4, RZ ;  /* 0x0000000419047210 */ /* 0x000fc40007fbe0ff */
[----:B------:R-:W-:Y:S02]  /*ba10*/  F2FP.F16.F32.PACK_AB R74, RZ, R74 ;  /* 0x0000004aff4a723e */ /* 0x000fe400000000ff */
[----:B------:R-:W-:Y:S01]  /*ba20*/  @P4 STG.E.U16 desc[UR36][R28.64], R116 ;  /* 0x000000741c004986 */ /* 0x000fe2000c101524 */
[----:B------:R-:W-:Y:S01]  /*ba30*/  IMAD.X R5, R21, 0x1, R5, P5 ;  /* 0x0000000115057824 */ /* 0x000fe200028e0605 */
[-C--:B------:R-:W-:Y:S02]  /*ba40*/  IADD3 R30, P4, R27, R6.reuse, RZ ;  /* 0x000000061b1e7210 */ /* 0x080fe40007f9e0ff */
[----:B------:R-:W-:Y:S02]  /*ba50*/  IADD3 R6, P5, R25, R6, RZ ;  /* 0x0000000619067210 */ /* 0x000fe40007fbe0ff */
[----:B------:R0:W-:Y:S01]  /*ba60*/  @P3 STG.E.U16 desc[UR36][R4.64], R117 ;  /* 0x0000007504003986 */ /* 0x0001e2000c101524 */
[----:B------:R-:W-:Y:S01]  /*ba70*/  ISETP.GT.AND P3, PT, R3, 0x58, P2 ;  /* 0x000000580300780c */ /* 0x000fe20001764270 */
[--C-:B------:R-:W-:Y:S01]  /*ba80*/  IMAD.X R31, R21, 0x1, R7.reuse, P4 ;  /* 0x00000001151f7824 */ /* 0x100fe200020e0607 */
[----:B------:R-:W-:Y:S01]  /*ba90*/  ISETP.GT.AND P2, PT, R3, 0x59, P2 ;  /* 0x000000590300780c */ /* 0x000fe20001744270 */
[----:B------:R-:W-:Y:S01]  /*baa0*/  IMAD.X R7, R21, 0x1, R7, P5 ;  /* 0x0000000115077824 */ /* 0x000fe200028e0607 */
[----:B------:R-:W-:-:S02]  /*bab0*/  ISETP.GT.AND P4, PT, R3, RZ, P1 ;  /* 0x000000ff0300720c */ /* 0x000fc40000f84270 */
[----:B------:R-:W-:Y:S02]  /*bac0*/  F2FP.F16.F32.PACK_AB R36, RZ, R36 ;  /* 0x00000024ff24723e */ /* 0x000fe400000000ff */
[----:B------:R-:W-:Y:S02]  /*bad0*/  F2FP.F16.F32.PACK_AB R37, RZ, R37 ;  /* 0x00000025ff25723e */ /* 0x000fe400000000ff */
[----:B------:R-:W-:Y:S02]  /*bae0*/  F2FP.F16.F32.PACK_AB R38, RZ, R38 ;  /* 0x00000026ff26723e */ /* 0x000fe400000000ff */
[----:B0-----:R-:W-:Y:S01]  /*baf0*/  IADD3 R4, P5, R13, R8, RZ ;  /* 0x000000080d047210 */ /* 0x001fe20007fbe0ff */
[----:B------:R-:W-:Y:S01]  /*bb00*/  @P3 STG.E.U16 desc[UR36][R30.64], R118 ;  /* 0x000000761e003986 */ /* 0x000fe2000c101524 */
[----:B------:R-:W-:Y:S02]  /*bb10*/  ISETP.GT.AND P3, PT, R3, RZ, P0 ;  /* 0x000000ff0300720c */ /* 0x000fe40000764270 */
[----:B------:R-:W-:Y:S01]  /*bb20*/  F2FP.F16.F32.PACK_AB R39, RZ, R39 ;  /* 0x00000027ff27723e */ /* 0x000fe200000000ff */
[----:B------:R-:W-:Y:S01]  /*bb30*/  IMAD.X R5, R21, 0x1, R9, P5 ;  /* 0x0000000115057824 */ /* 0x000fe200028e0609 */
[----:B------:R-:W-:Y:S01]  /*bb40*/  @P2 STG.E.U16 desc[UR36][R6.64], R119 ;  /* 0x0000007706002986 */ /* 0x000fe2000c101524 */
[----:B------:R-:W-:-:S02]  /*bb50*/  ISETP.GT.AND P2, PT, R3, 0x1, P1 ;  /* 0x000000010300780c */ /* 0x000fc40000f44270 */
[----:B------:R-:W-:Y:S01]  /*bb60*/  F2FP.F16.F32.PACK_AB R40, RZ, R40 ;  /* 0x00000028ff28723e */ /* 0x000fe200000000ff */
[----:B------:R0:W-:Y:S01]  /*bb70*/  @P4 STG.E.U16 desc[UR36][R4.64], R24 ;  /* 0x0000001804004986 */ /* 0x0001e2000c101524 */
[----:B------:R-:W-:Y:S02]  /*bb80*/  IADD3 R28, P4, R13, R10, RZ ;  /* 0x0000000a0d1c7210 */ /* 0x000fe40007f9e0ff */
[----:B------:R-:W-:Y:S02]  /*bb90*/  F2FP.F16.F32.PACK_AB R41, RZ, R41 ;  /* 0x00000029ff29723e */ /* 0x000fe400000000ff */
[----:B------:R-:W-:Y:S01]  /*bba0*/  F2FP.F16.F32.PACK_AB R42, RZ, R42 ;  /* 0x0000002aff2a723e */ /* 0x000fe200000000ff */
[----:B------:R-:W-:Y:S01]  /*bbb0*/  IMAD.X R29, R21, 0x1, R11, P4 ;  /* 0x00000001151d7824 */ /* 0x000fe200020e060b */
[----:B------:R-:W-:Y:S02]  /*bbc0*/  F2FP.F16.F32.PACK_AB R43, RZ, R43 ;  /* 0x0000002bff2b723e */ /* 0x000fe400000000ff */
[----:B------:R-:W-:-:S02]  /*bbd0*/  F2FP.F16.F32.PACK_AB R44, RZ, R44 ;  /* 0x0000002cff2c723e */ /* 0x000fc400000000ff */
[----:B------:R-:W-:Y:S02]  /*bbe0*/  F2FP.F16.F32.PACK_AB R45, RZ, R45 ;  /* 0x0000002dff2d723e */ /* 0x000fe400000000ff */
[----:B0-----:R-:W-:Y:S02]  /*bbf0*/  F2FP.F16.F32.PACK_AB R5, RZ, R12 ;  /* 0x0000000cff05723e */ /* 0x001fe400000000ff */
[C---:B------:R-:W-:Y:S02]  /*bc00*/  IADD3 R12, P5, R15.reuse, R8, RZ ;  /* 0x000000080f0c7210 */ /* 0x040fe40007fbe0ff */
[----:B------:R-:W-:Y:S02]  /*bc10*/  IADD3 R4, P4, R15, R10, RZ ;  /* 0x0000000a0f047210 */ /* 0x000fe40007f9e0ff */
[----:B------:R-:W-:Y:S01]  /*bc20*/  PRMT R7, R5, 0x7610, R7 ;  /* 0x0000761005077816 */ /* 0x000fe20000000007 */
[----:B------:R-:W-:Y:S01]  /*bc30*/  IMAD.X R13, R21, 0x1, R9, P5 ;  /* 0x00000001150d7824 */ /* 0x000fe200028e0609 */
[----:B------:R-:W-:Y:S01]  /*bc40*/  ISETP.GT.AND P5, PT, R3, 0x1, P0 ;  /* 0x000000010300780c */ /* 0x000fe200007a4270 */
[----:B------:R-:W-:Y:S01]  /*bc50*/  IMAD.X R5, R21, 0x1, R11, P4 ;  /* 0x0000000115057824 */ /* 0x000fe200020e060b */
[----:B------:R-:W-:-:S02]  /*bc60*/  PRMT R15, R14, 0x7610, R15 ;  /* 0x000076100e0f7816 */ /* 0x000fc4000000000f */
[----:B------:R0:W-:Y:S01]  /*bc70*/  @P2 STG.E.U16 desc[UR36][R12.64], R7 ;  /* 0x000000070c002986 */ /* 0x0001e2000c101524 */
[----:B------:R-:W-:Y:S02]  /*bc80*/  IADD3 R14, P4, R73, R8, RZ ;  /* 0x00000008490e7210 */ /* 0x000fe40007f9e0ff */
[C---:B------:R-:W-:Y:S01]  /*bc90*/  ISETP.GT.AND P2, PT, R3.reuse, 0x8, P1 ;  /* 0x000000080300780c */ /* 0x040fe20000f44270 */
[----:B------:R-:W-:Y:S01]  /*bca0*/  @P3 STG.E.U16 desc[UR36][R28.64], R26 ;  /* 0x0000001a1c003986 */ /* 0x000fe2000c101524 */
[----:B------:R-:W-:Y:S02]  /*bcb0*/  ISETP.GT.AND P3, PT, R3, 0x9, P1 ;  /* 0x000000090300780c */ /* 0x000fe40000f64270 */
[----:B------:R-:W-:Y:S02]  /*bcc0*/  F2FP.F16.F32.PACK_AB R46, RZ, R46 ;  /* 0x0000002eff2e723e */ /* 0x000fe400000000ff */
[----:B------:R1:W-:Y:S01]  /*bcd0*/  @P5 STG.E.U16 desc[UR36][R4.64], R15 ;  /* 0x0000000f04005986 */ /* 0x0003e2000c101524 */
[----:B------:R-:W-:-:S02]  /*bce0*/  IADD3 R6, P5, R23, R8, RZ ;  /* 0x0000000817067210 */ /* 0x000fc40007fbe0ff */
[----:B------:R-:W-:Y:S02]  /*bcf0*/  F2FP.F16.F32.PACK_AB R47, RZ, R47 ;  /* 0x0000002fff2f723e */ /* 0x000fe400000000ff */
[----:B------:R-:W-:Y:S01]  /*bd00*/  F2FP.F16.F32.PACK_AB R48, RZ, R48 ;  /* 0x00000030ff30723e */ /* 0x000fe200000000ff */
[--C-:B0-----:R-:W-:Y:S01]  /*bd10*/  IMAD.X R7, R21, 0x1, R9.reuse, P5 ;  /* 0x0000000115077824 */ /* 0x101fe200028e0609 */
[----:B------:R-:W-:Y:S02]  /*bd20*/  ISETP.GT.AND P5, PT, R3, 0x8, P0 ;  /* 0x000000080300780c */ /* 0x000fe400007a4270 */
[----:B------:R-:W-:Y:S02]  /*bd30*/  F2FP.F16.F32.PACK_AB R49, RZ, R49 ;  /* 0x00000031ff31723e */ /* 0x000fe400000000ff */
[----:B------:R-:W-:Y:S01]  /*bd40*/  @P2 STG.E.U16 desc[UR36][R6.64], R18 ;  /* 0x0000001206002986 */ /* 0x000fe2000c101524 */
[----:B-1----:R-:W-:Y:S01]  /*bd50*/  IMAD.X R15, R21, 0x1, R9, P4 ;  /* 0x00000001150f7824 */ /* 0x002fe200020e0609 */
[----:B------:R-:W-:-:S02]  /*bd60*/  IADD3 R4, P4, R23, R10, RZ ;  /* 0x0000000a17047210 */ /* 0x000fc40007f9e0ff */
[----:B------:R-:W-:Y:S02]  /*bd70*/  ISETP.GT.AND P2, PT, R3, 0x9, P0 ;  /* 0x000000090300780c */ /* 0x000fe40000744270 */
[----:B------:R-:W-:Y:S01]  /*bd80*/  @P3 STG.E.U16 desc[UR36][R14.64], R20 ;  /* 0x000000140e003986 */ /* 0x000fe2000c101524 */
[----:B------:R-:W-:Y:S01]  /*bd90*/  IMAD.X R5, R21, 0x1, R11, P4 ;  /* 0x0000000115057824 */ /* 0x000fe200020e060b */
[----:B------:R-:W-:Y:S02]  /*bda0*/  IADD3 R28, P4, R75, R8, RZ ;  /* 0x000000084b1c7210 */ /* 0x000fe40007f9e0ff */
[----:B------:R-:W-:Y:S02]  /*bdb0*/  ISETP.GT.AND P3, PT, R3, 0x10, P1 ;  /* 0x000000100300780c */ /* 0x000fe40000f64270 */
[----:B------:R0:W-:Y:S01]  /*bdc0*/  @P5 STG.E.U16 desc[UR36][R4.64], R72 ;  /* 0x0000004804005986 */ /* 0x0001e2000c101524 */
[----:B------:R-:W-:Y:S01]  /*bdd0*/  IADD3 R12, P5, R73, R10, RZ ;  /* 0x0000000a490c7210 */ /* 0x000fe20007fbe0ff */
[----:B------:R-:W-:Y:S01]  /*bde0*/  IMAD.X R29, R21, 0x1, R9, P4 ;  /* 0x00000001151d7824 */ /* 0x000fe200020e0609 */
[----:B------:R-:W-:-:S02]  /*bdf0*/  F2FP.F16.F32.PACK_AB R50, RZ, R50 ;  /* 0x00000032ff32723e */ /* 0x000fc400000000ff */
[----:B------:R-:W-:Y:S01]  /*be00*/  F2FP.F16.F32.PACK_AB R51, RZ, R51 ;  /* 0x00000033ff33723e */ /* 0x000fe200000000ff */
[----:B------:R-:W-:Y:S01]  /*be10*/  IMAD.X R13, R21, 0x1, R11, P5 ;  /* 0x00000001150d7824 */ /* 0x000fe200028e060b */
[----:B------:R-:W-:Y:S02]  /*be20*/  ISETP.GT.AND P5, PT, R3, 0x11, P1 ;  /* 0x000000110300780c */ /* 0x000fe40000fa4270 */
[----:B------:R-:W-:Y:S02]  /*be30*/  F2FP.F16.F32.PACK_AB R52, RZ, R52 ;  /* 0x00000034ff34723e */ /* 0x000fe400000000ff */
[----:B------:R-:W-:Y:S01]  /*be40*/  @P2 STG.E.U16 desc[UR36][R12.64], R74 ;  /* 0x0000004a0c002986 */ /* 0x000fe2000c101524 */
[----:B0-----:R-:W-:Y:S02]  /*be50*/  IADD3 R4, P4, R77, R8, RZ ;  /* 0x000000084d047210 */ /* 0x001fe40007f9e0ff */
[C---:B------:R-:W-:Y:S01]  /*be60*/  ISETP.GT.AND P2, PT, R3.reuse, 0x10, P0 ;  /* 0x000000100300780c */ /* 0x040fe20000744270 */
[----:B------:R-:W-:Y:S01]  /*be70*/  @P3 STG.E.U16 desc[UR36][R28.64], R32 ;  /* 0x000000201c003986 */ /* 0x000fe2000c101524 */
[----:B------:R-:W-:Y:S01]  /*be80*/  ISETP.GT.AND P3, PT, R3, 0x11, P0 ;  /* 0x000000110300780c */ /* 0x000fe20000764270 */
[----:B------:R-:W-:Y:S01]  /*be90*/  IMAD.X R5, R21, 0x1, R9, P4 ;  /* 0x0000000115057824 */ /* 0x000fe200020e0609 */
[----:B------:R-:W-:-:S02]  /*bea0*/  IADD3 R14, P4, R77, R10, RZ ;  /* 0x0000000a4d0e7210 */ /* 0x000fc40007f9e0ff */
[----:B------:R-:W-:Y:S02]  /*beb0*/  F2FP.F16.F32.PACK_AB R53, RZ, R53 ;  /* 0x00000035ff35723e */ /* 0x000fe400000000ff */
[----:B------:R0:W-:Y:S01]  /*bec0*/  @P5 STG.E.U16 desc[UR36][R4.64], R33 ;  /* 0x0000002104005986 */ /* 0x0001e2000c101524 */
[----:B------:R-:W-:Y:S01]  /*bed0*/  IADD3 R6, P5, R75, R10, RZ ;  /* 0x0000000a4b067210 */ /* 0x000fe20007fbe0ff */
[C-C-:B------:R-:W-:Y:S01]  /*bee0*/  IMAD.X R15, R21.reuse, 0x1, R11.reuse, P4 ;  /* 0x00000001150f7824 */ /* 0x140fe200020e060b */
[----:B------:R-:W-:Y:S02]  /*bef0*/  F2FP.F16.F32.PACK_AB R54, RZ, R54 ;  /* 0x00000036ff36723e */ /* 0x000fe400000000ff */
[----:B------:R-:W-:Y:S01]  /*bf00*/  F2FP.F16.F32.PACK_AB R55, RZ, R55 ;  /* 0x00000037ff37723e */ /* 0x000fe200000000ff */
[----:B------:R-:W-:Y:S01]  /*bf10*/  IMAD.X R7, R21, 0x1, R11, P5 ;  /* 0x0000000115077824 */ /* 0x000fe200028e060b */
[----:B------:R-:W-:Y:S02]  /*bf20*/  ISETP.GT.AND P5, PT, R3, 0x18, P1 ;  /* 0x000000180300780c */ /* 0x000fe40000fa4270 */
[----:B------:R-:W-:-:S02]  /*bf30*/  F2FP.F16.F32.PACK_AB R56, RZ, R56 ;  /* 0x00000038ff38723e */ /* 0x000fc400000000ff */
[----:B------:R-:W-:Y:S01]  /*bf40*/  @P2 STG.E.U16 desc[UR36][R6.64], R34 ;  /* 0x0000002206002986 */ /* 0x000fe2000c101524 */
[----:B0-----:R-:W-:Y:S02]  /*bf50*/  IADD3 R4, P4, R79, R8, RZ ;  /* 0x000000084f047210 */ /* 0x001fe40007f9e0ff */
[C---:B------:R-:W-:Y:S01]  /*bf60*/  ISETP.GT.AND P2, PT, R3.reuse, 0x19, P1 ;  /* 0x000000190300780c */ /* 0x040fe20000f44270 */
[----:B------:R-:W-:Y:S01]  /*bf70*/  @P3 STG.E.U16 desc[UR36][R14.64], R35 ;  /* 0x000000230e003986 */ /* 0x000fe2000c101524 */
[----:B------:R-:W-:Y:S01]  /*bf80*/  ISETP.GT.AND P3, PT, R3, 0x18, P0 ;  /* 0x000000180300780c */ /* 0x000fe20000764270 */
[----:B------:R-:W-:Y:S01]  /*bf90*/  IMAD.X R5, R21, 0x1, R9, P4 ;  /* 0x0000000115057824 */ /* 0x000fe200020e0609 */
[----:B------:R-:W-:Y:S02]  /*bfa0*/  IADD3 R28, P4, R79, R10, RZ ;  /* 0x0000000a4f1c7210 */ /* 0x000fe40007f9e0ff */
[----:B------:R-:W-:Y:S02]  /*bfb0*/  F2FP.F16.F32.PACK_AB R57, RZ, R57 ;  /* 0x00000039ff39723e */ /* 0x000fe400000000ff */
        /* <DEDUP_REMOVED lines=54> */
[----:B------:R-:W-:-:S04]  /*c320*/  ISETP.GT.AND P5, PT, R3, 0x30, P1 ;  /* 0x000000300300780c */ /* 0x000fc80000fa4270 */
[----:B------:R-:W-:Y:S01]  /*c330*/  @P2 STG.E.U16 desc[UR36][R6.64], R46 ;  /* 0x0000002e06002986 */ /* 0x000fe2000c101524 */
[----:B0-----:R-:W-:Y:S02]  /*c340*/  IADD3 R4, P4, R91, R8, RZ ;  /* 0x000000085b047210 */ /* 0x001fe40007f9e0ff */
[C---:B------:R-:W-:Y:S01]  /*c350*/  ISETP.GT.AND P2, PT, R3.reuse, 0x31, P1 ;  /* 0x000000310300780c */ /* 0x040fe20000f44270 */
[----:B------:R-:W-:Y:S01]  /*c360*/  @P3 STG.E.U16 desc[UR36][R14.64], R47 ;  /* 0x0000002f0e003986 */ /* 0x000fe2000c101524 */
[----:B------:R-:W-:Y:S01]  /*c370*/  ISETP.GT.AND P3, PT, R3, 0x30, P0 ;  /* 0x000000300300780c */ /* 0x000fe20000764270 */
[----:B------:R-:W-:Y:S01]  /*c380*/  IMAD.X R5, R21, 0x1, R9, P4 ;  /* 0x0000000115057824 */ /* 0x000fe200020e0609 */
[----:B------:R-:W-:-:S04]  /*c390*/  IADD3 R28, P4, R91, R10, RZ ;  /* 0x0000000a5b1c7210 */ /* 0x000fc80007f9e0ff */
[----:B------:R0:W-:Y:S01]  /*c3a0*/  @P5 STG.E.U16 desc[UR36][R4.64], R48 ;  /* 0x0000003004005986 */ /* 0x0001e2000c101524 */
[----:B------:R-:W-:Y:S01]  /*c3b0*/  IADD3 R12, P5, R93, R8, RZ ;  /* 0x000000085d0c7210 */ /* 0x000fe20007fbe0ff */
[----:B------:R-:W-:-:S04]  /*c3c0*/  IMAD.X R29, R21, 0x1, R11, P4 ;  /* 0x00000001151d7824 */ /* 0x000fc800020e060b */
        /* <DEDUP_REMOVED lines=62> */
[----:B------:R4:W-:Y:S01]  /*c7b0*/  @P2 STG.E.U16 desc[UR36][R6.64], R64 ;  /* 0x0000004006002986 */ /* 0x0009e2000c101524 */
[----:B0-----:R-:W-:Y:S02]  /*c7c0*/  IADD3 R4, P4, R107, R10, RZ ;  /* 0x0000000a6b047210 */ /* 0x001fe40007f9e0ff */
[-C--:B------:R-:W-:Y:S01]  /*c7d0*/  IADD3 R26, P2, R27, R8.reuse, RZ ;  /* 0x000000081b1a7210 */ /* 0x080fe20007f5e0ff */
[----:B------:R4:W-:Y:S01]  /*c7e0*/  @P3 STG.E.U16 desc[UR36][R14.64], R65 ;  /* 0x000000410e003986 */ /* 0x0009e2000c101524 */
[----:B------:R-:W-:Y:S01]  /*c7f0*/  IADD3 R8, P3, R25, R8, RZ ;  /* 0x0000000819087210 */ /* 0x000fe20007f7e0ff */
[----:B------:R-:W-:Y:S01]  /*c800*/  IMAD.X R5, R21, 0x1, R11, P4 ;  /* 0x0000000115057824 */ /* 0x000fe200020e060b */
[----:B------:R-:W-:-:S04]  /*c810*/  ISETP.GT.AND P4, PT, R3, 0x51, P0 ;  /* 0x000000510300780c */ /* 0x000fc80000784270 */
[----:B------:R4:W-:Y:S01]  /*c820*/  @P5 STG.E.U16 desc[UR36][R4.64], R66 ;  /* 0x0000004204005986 */ /* 0x0009e2000c101524 */
[----:B------:R-:W-:-:S05]  /*c830*/  IADD3 R12, P5, R109, R10, RZ ;  /* 0x0000000a6d0c7210 */ /* 0x000fca0007fbe0ff */
[----:B------:R-:W-:Y:S01]  /*c840*/  IMAD.X R13, R21, 0x1, R11, P5 ;  /* 0x00000001150d7824 */ /* 0x000fe200028e060b */
[-C--:B------:R-:W-:Y:S01]  /*c850*/  IADD3 R24, P5, R27, R10.reuse, RZ ;  /* 0x0000000a1b187210 */ /* 0x080fe20007fbe0ff */
[--C-:B------:R-:W-:Y:S01]  /*c860*/  IMAD.X R27, R21, 0x1, R9.reuse, P2 ;  /* 0x00000001151b7824 */ /* 0x100fe200010e0609 */
[----:B------:R-:W-:Y:S01]  /*c870*/  IADD3 R10, P2, R25, R10, RZ ;  /* 0x0000000a190a7210 */ /* 0x000fe20007f5e0ff */
[----:B------:R-:W-:Y:S01]  /*c880*/  IMAD.X R9, R21, 0x1, R9, P3 ;  /* 0x0000000115097824 */ /* 0x000fe200018e0609 */
[----:B------:R-:W-:Y:S01]  /*c890*/  ISETP.GT.AND P3, PT, R3, 0x58, P1 ;  /* 0x000000580300780c */ /* 0x000fe20000f64270 */
[--C-:B------:R-:W-:Y:S01]  /*c8a0*/  IMAD.X R25, R21, 0x1, R11.reuse, P5 ;  /* 0x0000000115197824 */ /* 0x100fe200028e060b */
[----:B------:R-:W-:Y:S01]  /*c8b0*/  ISETP.GT.AND P1, PT, R3, 0x59, P1 ;  /* 0x000000590300780c */ /* 0x000fe20000f24270 */
[----:B------:R-:W-:Y:S01]  /*c8c0*/  IMAD.X R11, R21, 0x1, R11, P2 ;  /* 0x00000001150b7824 */ /* 0x000fe200010e060b */
[C---:B------:R-:W-:Y:S01]  /*c8d0*/  ISETP.GT.AND P5, PT, R3.reuse, 0x58, P0 ;  /* 0x000000580300780c */ /* 0x040fe200007a4270 */
[----:B------:R4:W-:Y:S01]  /*c8e0*/  @P4 STG.E.U16 desc[UR36][R12.64], R67 ;  /* 0x000000430c004986 */ /* 0x0009e2000c101524 */
[----:B------:R-:W-:-:S07]  /*c8f0*/  ISETP.GT.AND P0, PT, R3, 0x59, P0 ;  /* 0x000000590300780c */ /* 0x000fce0000704270 */
[----:B------:R4:W-:Y:S04]  /*c900*/  @P3 STG.E.U16 desc[UR36][R26.64], R68 ;  /* 0x000000441a003986 */ /* 0x0009e8000c101524 */
[----:B------:R4:W-:Y:S04]  /*c910*/  @P1 STG.E.U16 desc[UR36][R8.64], R69 ;  /* 0x0000004508001986 */ /* 0x0009e8000c101524 */
[----:B------:R4:W-:Y:S04]  /*c920*/  @P5 STG.E.U16 desc[UR36][R24.64], R70 ;  /* 0x0000004618005986 */ /* 0x0009e8000c101524 */
[----:B------:R4:W-:Y:S02]  /*c930*/  @P0 STG.E.U16 desc[UR36][R10.64], R71 ;  /* 0x000000470a000986 */ /* 0x0009e4000c101524 */
.L_x_271:
[----:B------:R-:W-:Y:S05]  /*c940*/  BSYNC B0 ;  /* 0x0000000000007941 */ /* 0x000fea0003800000 */
.L_x_33:
[----:B------:R-:W-:Y:S01]  /*c950*/  ULDC UR4, c[0x0][0xc] ;  /* 0x0000030000047ab9 */ /* 0x000fe20000000800 */
[----:B------:R-:W-:Y:S01]  /*c960*/  ULDC UR5, c[0x0][0x10] ;  /* 0x0000040000057ab9 */ /* 0x000fe20000000800 */
[----:B------:R-:W0:Y:S01]  /*c970*/  LDC R3, c[0x0][0x14] ;  /* 0x00000500ff037b82 */ /* 0x000e220000000800 */
[----:B------:R-:W-:Y:S01]  /*c980*/  UIMAD.WIDE.U32 UR4, UR4, UR5, URZ ;  /* 0x00000005040472a5 */ /* 0x000fe2000f8e003f */
[----:B------:R-:W-:Y:S02]  /*c990*/  IMAD.MOV.U32 R23, RZ, RZ, R19 ;  /* 0x000000ffff177224 */ /* 0x000fe400078e0013 */
[----:B-----5:R-:W-:-:S03]  /*c9a0*/  IMAD.MOV.U32 R18, RZ, RZ, -0x1 ;  /* 0xffffffffff127424 */ /* 0x020fc600078e00ff */
[----:B0-----:R-:W-:-:S04]  /*c9b0*/  IMAD.WIDE.U32 R22, R3, UR4, R22 ;  /* 0x0000000403167c25 */ /* 0x001fc8000f8e0016 */
[----:B------:R-:W-:Y:S01]  /*c9c0*/  IMAD R3, R3, UR5, RZ ;  /* 0x0000000503037c24 */ /* 0x000fe2000f8e02ff */
[----:B------:R-:W-:Y:S02]  /*c9d0*/  ULDC.64 UR4, c[0x0][0x650] ;  /* 0x0001940000047ab9 */ /* 0x000fe40000000a00 */
[----:B------:R-:W-:Y:S01]  /*c9e0*/  ISETP.GE.U32.AND P0, PT, R22, UR4, PT ;  /* 0x0000000416007c0c */ /* 0x000fe2000bf06070 */
[--C-:B------:R-:W-:Y:S01]  /*c9f0*/  IMAD.IADD R19, R23, 0x1, R3.reuse ;  /* 0x0000000117137824 */ /* 0x100fe200078e0203 */
[----:B------:R-:W-:Y:S01]  /*ca00*/  PRMT R3, RZ, 0x7610, R3 ;  /* 0x00007610ff037816 */ /* 0x000fe20000000003 */
[----:B------:R-:W-:-:S03]  /*ca10*/  IMAD.MOV.U32 R23, RZ, RZ, -0x1 ;  /* 0xffffffffff177424 */ /* 0x000fc600078e00ff */
[----:B------:R-:W-:-:S13]  /*ca20*/  ISETP.GE.U32.AND.EX P0, PT, R19, UR5, PT, P0 ;  /* 0x0000000513007c0c */ /* 0x000fda000bf06100 */
[----:B------:R-:W-:Y:S05]  /*ca30*/  @P0 BRA `(.L_x_272) ;  /* 0x0000000400700947 */ /* 0x000fea0003800000 */
[----:B----4-:R-:W0:Y:S01]  /*ca40*/  S2R R12, SR_CTAID.X ;  /* 0x00000000000c7919 */ /* 0x010e220000002500 */
[----:B------:R-:W4:Y:S01]  /*ca50*/  LDC.64 R10, c[0x0][0x628] ;  /* 0x00018a00ff0a7b82 */ /* 0x000f220000000a00 */
[----:B------:R-:W-:Y:S01]  /*ca60*/  ULDC UR4, c[0x0][0x150] ;  /* 0x0000540000047ab9 */ /* 0x000fe20000000800 */
[----:B-1----:R-:W-:Y:S01]  /*ca70*/  IMAD.MOV.U32 R8, RZ, RZ, R22 ;  /* 0x000000ffff087224 */ /* 0x002fe200078e0016 */
[----:B------:R-:W1:Y:S01]  /*ca80*/  S2R R20, SR_CTAID.Y ;  /* 0x0000000000147919 */ /* 0x000e620000002600 */
[----:B------:R-:W-:-:S04]  /*ca90*/  IMAD.MOV.U32 R9, RZ, RZ, R19 ;  /* 0x000000ffff097224 */ /* 0x000fc800078e0013 */
[----:B------:R-:W1:Y:S08]  /*caa0*/  LDC R21, c[0x0][0x144] ;  /* 0x00005100ff157b82 */ /* 0x000e700000000800 */
[----:B------:R-:W1:Y:S08]  /*cab0*/  LDC R0, c[0x0][0x630] ;  /* 0x00018c00ff007b82 */ /* 0x000e700000000800 */
[----:B------:R-:W1:Y:S01]  /*cac0*/  LDC.64 R14, c[0x0][0x620] ;  /* 0x00018800ff0e7b82 */ /* 0x000e620000000a00 */
[----:B----4-:R-:W-:-:S04]  /*cad0*/  ISETP.NE.U32.AND P0, PT, R10, RZ, PT ;  /* 0x000000ff0a00720c */ /* 0x010fc80003f05070 */
[----:B------:R-:W-:Y:S02]  /*cae0*/  ISETP.NE.AND.EX P0, PT, R11, RZ, PT, P0 ;  /* 0x000000ff0b00720c */ /* 0x000fe40003f05300 */
[----:B0-----:R-:W-:-:S05]  /*caf0*/  I2FP.F32.U32 R3, R12 ;  /* 0x0000000c00037245 */ /* 0x001fca0000201000 */
[----:B------:R-:W-:-:S04]  /*cb00*/  FMUL R3, R3, UR4 ;  /* 0x0000000403037c20 */ /* 0x000fc80008400000 */
[----:B------:R0:W4:Y:S02]  /*cb10*/  F2I.U32.TRUNC.NTZ R18, R3 ;  /* 0x0000000300127305 */ /* 0x000124000020f000 */
[----:B------:R-:W-:Y:S05]  /*cb20*/  @!P0 BRA `(.L_x_273) ;  /* 0x0000000000288947 */ /* 0x000fea0003800000 */
[----:B0-----:R-:W0:Y:S02]  /*cb30*/  LDC R3, c[0x0][0x634] ;  /* 0x00018d00ff037b82 */ /* 0x001e240000000800 */
[----:B0-----:R-:W-:-:S05]  /*cb40*/  IADD3 R3, P0, R22, R3, RZ ;  /* 0x0000000316037210 */ /* 0x001fca0007f1e0ff */
[----:B------:R-:W-:-:S04]  /*cb50*/  IMAD.X R13, RZ, RZ, R19, P0 ;  /* 0x000000ffff0d7224 */ /* 0x000fc800000e0613 */
[----:B---3--:R-:W-:-:S04]  /*cb60*/  IMAD.WIDE.U32 R4, R13, R10, RZ ;  /* 0x0000000a0d047225 */ /* 0x008fc800078e00ff */
[----:B------:R-:W-:-:S04]  /*cb70*/  IMAD.WIDE.U32 R6, P0, R3, R11, R4 ;  /* 0x0000000b03067225 */ /* 0x000fc80007800004 */
[----:B------:R-:W-:-:S04]  /*cb80*/  IMAD.WIDE.U32 R4, R3, R10, RZ ;  /* 0x0000000a03047225 */ /* 0x000fc800078e00ff */
[----:B------:R-:W-:Y:S01]  /*cb90*/  IMAD.X R9, RZ, RZ, RZ, P0 ;  /* 0x000000ffff097224 */ /* 0x000fe200000e06ff */
[----:B------:R-:W-:Y:S01]  /*cba0*/  IADD3 RZ, P0, R5, R6, RZ ;  /* 0x0000000605ff7210 */ /* 0x000fe20007f1e0ff */
[----:B------:R-:W-:-:S04]  /*cbb0*/  IMAD.MOV.U32 R8, RZ, RZ, R7 ;  /* 0x000000ffff087224 */ /* 0x000fc800078e0007 */
[----:B------:R-:W-:-:S08]  /*cbc0*/  IMAD.WIDE.U32.X R8, R13, R11, R8, P0 ;  /* 0x0000000b0d087225 */ /* 0x000fd000000e0408 */
.L_x_273:
[----:B------:R-:W5:Y:S01]  /*cbd0*/  LDC.64 R26, c[0x0][0x640] ;  /* 0x00019000ff1a7b82 */ /* 0x000f620000000a00 */
[-CC-:B-1----:R-:W-:Y:S01]  /*cbe0*/  SHF.R.U64 R13, R8, R0.reuse, R9.reuse ;  /* 0x00000000080d7219 */ /* 0x182fe20000001209 */
[----:B----4-:R-:W-:Y:S01]  /*cbf0*/  IMAD.MOV R7, RZ, RZ, -R18 ;  /* 0x000000ffff077224 */ /* 0x010fe200078e0a12 */
[----:B------:R-:W-:Y:S01]  /*cc00*/  SHF.R.U32.HI R0, RZ, R0, R9 ;  /* 0x00000000ff007219 */ /* 0x000fe20000011609 */
[----:B------:R-:W-:Y:S01]  /*cc10*/  IMAD.MOV.U32 R18, RZ, RZ, R22 ;  /* 0x000000ffff127224 */ /* 0x000fe200078e0016 */
[----:B0-----:R-:W-:Y:S01]  /*cc20*/  IADD3 R3, P0, RZ, -R13, RZ ;  /* 0x8000000dff037210 */ /* 0x001fe20007f1e0ff */
[----:B------:R-:W-:Y:S01]  /*cc30*/  IMAD R23, R21, R7, R12 ;  /* 0x0000000715177224 */ /* 0x000fe200078e020c */
[----:B------:R-:W-:Y:S01]  /*cc40*/  ULDC UR4, c[0x0][0x154] ;  /* 0x0000550000047ab9 */ /* 0x000fe20000000800 */
[----:B------:R-:W0:Y:S01]  /*cc50*/  LDC R6, c[0x0][0x618] ;  /* 0x00018600ff067b82 */ /* 0x000e220000000800 */
[----:B------:R-:W-:Y:S02]  /*cc60*/  IMAD.MOV.U32 R7, RZ, RZ, 0x1 ;  /* 0x00000001ff077424 */ /* 0x000fe400078e00ff */
[----:B---3--:R-:W-:-:S04]  /*cc70*/  IMAD.X R5, RZ, RZ, ~R0, P0 ;  /* 0x000000ffff057224 */ /* 0x008fc800000e0e00 */
[-C--:B------:R-:W-:Y:S01]  /*cc80*/  IMAD R0, R5, R14.reuse, RZ ;  /* 0x0000000e05007224 */ /* 0x080fe200078e02ff */
[----:B------:R-:W1:Y:S01]  /*cc90*/  LDC R8, c[0x0][0x608] ;  /* 0x00018200ff087b82 */ /* 0x000e620000000800 */
[----:B------:R-:W-:-:S04]  /*cca0*/  IMAD.WIDE.U32 R4, R3, R14, R18 ;  /* 0x0000000e03047225 */ /* 0x000fc800078e0012 */
[----:B------:R-:W-:Y:S01]  /*ccb0*/  IMAD R3, R3, R15, R0 ;  /* 0x0000000f03037224 */ /* 0x000fe200078e0200 */
[----:B------:R-:W-:Y:S02]  /*ccc0*/  I2FP.F32.U32 R0, R20 ;  /* 0x0000001400007245 */ /* 0x000fe40000201000 */
[----:B------:R-:W3:Y:S01]  /*ccd0*/  LDC R24, c[0x0][0x658] ;  /* 0x00019600ff187b82 */ /* 0x000ee20000000800 */
[----:B------:R-:W-:Y:S01]  /*cce0*/  IMAD.IADD R3, R5, 0x1, R3 ;  /* 0x0000000105037824 */ /* 0x000fe200078e0203 */
[----:B-----5:R-:W-:Y:S01]  /*ccf0*/  ISETP.NE.U32.AND P0, PT, R26, RZ, PT ;  /* 0x000000ff1a00720c */ /* 0x020fe20003f05070 */
[----:B------:R-:W-:Y:S01]  /*cd00*/  FMUL R0, R0, UR4 ;  /* 0x0000000400007c20 */ /* 0x000fe20008400000 */
[----:B------:R-:W-:Y:S02]  /*cd10*/  IMAD.MOV.U32 R5, RZ, RZ, -0x1 ;  /* 0xffffffffff057424 */ /* 0x000fe400078e00ff */
[----:B------:R-:W-:Y:S01]  /*cd20*/  ISETP.NE.AND.EX P0, PT, R27, RZ, PT, P0 ;  /* 0x000000ff1b00720c */ /* 0x000fe20003f05300 */
[----:B------:R4:W2:Y:S01]  /*cd30*/  F2I.U32.TRUNC.NTZ R15, R0 ;  /* 0x00000000000f7305 */ /* 0x0008a2000020f000 */
[----:B------:R-:W2:Y:S01]  /*cd40*/  LDC R21, c[0x0][0x148] ;  /* 0x00005200ff157b82 */ /* 0x000ea20000000800 */
[----:B0-----:R-:W-:-:S02]  /*cd50*/  SHF.R.U64 R12, R4, R6, R3 ;  /* 0x00000006040c7219 */ /* 0x001fc40000001203 */
[----:B------:R-:W-:-:S05]  /*cd60*/  SHF.R.U32.HI R3, RZ, R6, R3 ;  /* 0x00000006ff037219 */ /* 0x000fca0000011603 */
[----:B------:R-:W0:Y:S01]  /*cd70*/  LDC R18, c[0x0][0x600] ;  /* 0x00018000ff127b82 */ /* 0x000e220000000800 */
[-CC-:B-1----:R-:W-:Y:S02]  /*cd80*/  SHF.R.U64 R10, R12, R8.reuse, R3.reuse ;  /* 0x000000080c0a7219 */ /* 0x182fe40000001203 */
[----:B------:R-:W-:-:S05]  /*cd90*/  SHF.R.U32.HI R3, RZ, R8, R3 ;  /* 0x00000008ff037219 */ /* 0x000fca0000011603 */
[----:B------:R-:W1:Y:S01]  /*cda0*/  LDC R28, c[0x0][0x648] ;  /* 0x00019200ff1c7b82 */ /* 0x000e620000000800 */
[-C--:B---3--:R-:W-:Y:S02]  /*cdb0*/  SHF.L.U32 R4, R5, R24.reuse, RZ ;  /* 0x0000001805047219 */ /* 0x088fe400000006ff */
[-CC-:B------:R-:W-:Y:S02]  /*cdc0*/  SHF.R.U64 R14, R10, R24.reuse, R3.reuse ;  /* 0x000000180a0e7219 */ /* 0x180fe40000001203 */
[----:B------:R-:W-:Y:S02]  /*cdd0*/  SHF.R.U32.HI R5, RZ, R24, R3 ;  /* 0x00000018ff057219 */ /* 0x000fe40000011603 */
[----:B------:R-:W-:Y:S01]  /*cde0*/  LOP3.LUT R25, RZ, R4, RZ, 0x33, !PT ;  /* 0x00000004ff197212 */ /* 0x000fe200078e33ff */
[----:B------:R-:W3:Y:S01]  /*cdf0*/  LDC R29, c[0x0][0x638] ;  /* 0x00018e00ff1d7b82 */ /* 0x000ee20000000800 */
[----:B------:R-:W-:Y:S01]  /*ce00*/  SHF.L.U32 R24, R7, R24, RZ ;  /* 0x0000001807187219 */ /* 0x000fe200000006ff */
[----:B------:R-:W-:-:S06]  /*ce10*/  IMAD.MOV.U32 R4, RZ, RZ, R14 ;  /* 0x000000ffff047224 */ /* 0x000fcc00078e000e */
[----:B------:R-:W0:Y:S01]  /*ce20*/  LDC R30, c[0x0][0x610] ;  /* 0x00018400ff1e7b82 */ /* 0x000e220000000800 */
[----:B----4-:R-:W-:Y:S05]  /*ce30*/  @!P0 BRA `(.L_x_274) ;  /* 0x0000000000288947 */ /* 0x010fea0003800000 */
        /* <DEDUP_REMOVED lines=10> */
.L_x_274:
[----:B------:R-:W4:Y:S01]  /*cee0*/  LDC R3, c[0x0][0x65c] ;  /* 0x00019700ff037b82 */ /* 0x000f220000000800 */
[----:B-1----:R-:W-:Y:S01]  /*cef0*/  SHF.R.U64 R0, R4, R28, R5 ;  /* 0x0000001c04007219 */ /* 0x002fe20000001205 */
[----:B0-----:R-:W-:Y:S01]  /*cf00*/  VIADD R7, R18, 0xffffffff ;  /* 0xffffffff12077836 */ /* 0x001fe20000000000 */
[----:B------:R-:W-:Y:S01]  /*cf10*/  LOP3.LUT R5, R10, R25, RZ, 0xc0, !PT ;  /* 0x000000190a057212 */ /* 0x000fe200078ec0ff */
[----:B--2---:R-:W-:Y:S02]  /*cf20*/  IMAD.MOV R15, RZ, RZ, -R15 ;  /* 0x000000ffff0f7224 */ /* 0x004fe400078e0a0f */
[----:B------:R-:W-:Y:S01]  /*cf30*/  IMAD.MOV.U32 R4, RZ, RZ, 0x1 ;  /* 0x00000001ff047424 */ /* 0x000fe200078e00ff */
[----:B------:R-:W-:Y:S02]  /*cf40*/  LOP3.LUT R12, R12, R7, RZ, 0xc0, !PT ;  /* 0x000000070c0c7212 */ /* 0x000fe400078ec0ff */
[----:B----4-:R-:W-:Y:S01]  /*cf50*/  ISETP.NE.AND P0, PT, R3, 0x1, PT ;  /* 0x000000010300780c */ /* 0x010fe20003f05270 */
[----:B------:R-:W-:-:S02]  /*cf60*/  IMAD.MOV R3, RZ, RZ, -R0 ;  /* 0x000000ffff037224 */ /* 0x000fc400078e0a00 */
[----:B------:R-:W-:Y:S02]  /*cf70*/  IMAD R0, R24, R0, R5 ;  /* 0x0000000018007224 */ /* 0x000fe400078e0205 */
[----:B---3--:R-:W-:-:S04]  /*cf80*/  IMAD R3, R3, R29, R14 ;  /* 0x0000001d03037224 */ /* 0x008fc800078e020e */
[----:B------:R-:W-:Y:S01]  /*cf90*/  IMAD R5, R3, R18, R12 ;  /* 0x0000001203057224 */ /* 0x000fe200078e020c */
[----:B------:R-:W-:Y:S01]  /*cfa0*/  PRMT R3, R4, 0x7610, R3 ;  /* 0x0000761004037816 */ /* 0x000fe20000000003 */
[----:B------:R-:W-:Y:S02]  /*cfb0*/  IMAD.MOV.U32 R18, RZ, RZ, R13 ;  /* 0x000000ffff127224 */ /* 0x000fe400078e000d */
[----:B------:R-:W-:-:S04]  /*cfc0*/  @P0 IMAD R23, R21, R15, R20 ;  /* 0x0000000f15170224 */ /* 0x000fc800078e0214 */
[----:B------:R-:W-:-:S05]  /*cfd0*/  IMAD R0, R0, R30, R23 ;  /* 0x0000001e00007224 */ /* 0x000fca00078e0217 */
[----:B------:R-:W-:Y:S02]  /*cfe0*/  SEL R23, R5, R0, !P0 ;  /* 0x0000000005177207 */ /* 0x000fe40004000000 */
[----:B------:R-:W-:-:S07]  /*cff0*/  SEL R0, R0, R5, !P0 ;  /* 0x0000000500007207 */ /* 0x000fce0004000000 */
.L_x_272:
[----:B------:R0:W-:Y:S01]  /*d000*/  STL [R1], R0 ;  /* 0x0000000001007387 */ /* 0x0001e20000100800 */
[----:B------:R-:W-:-:S13]  /*d010*/  LOP3.LUT P0, RZ, R3, 0xff, RZ, 0xc0, !PT ;  /* 0x000000ff03ff7812 */ /* 0x000fda000780c0ff */
[----:B0-----:R-:W-:Y:S05]  /*d020*/  @P0 BRA `(.L_x_275) ;  /* 0xffffff4000e40947 */ /* 0x001fea000383ffff */
[----:B------:R-:W-:Y:S05]  /*d030*/  EXIT ;  /* 0x000000000000794d */ /* 0x000fea0003800000 */
.L_x_8:
[----:B0-----:R-:W-:Y:S01]  /*d040*/  ULDC.64 UR4, c[0x0][0x650] ;  /* 0x0001940000047ab9 */ /* 0x001fe20000000a00 */
[----:B------:R-:W-:Y:S01]  /*d050*/  PRMT R8, RZ, 0x7610, R8 ;  /* 0x00007610ff087816 */ /* 0x000fe20000000008 */
[----:B------:R-:W-:Y:S01]  /*d060*/  IMAD.MOV.U32 R13, RZ, RZ, -0x1 ;  /* 0xffffffffff0d7424 */ /* 0x000fe200078e00ff */
[----:B------:R-:W-:Y:S01]  /*d070*/  ISETP.GE.U32.AND P0, PT, R22, UR4, PT ;  /* 0x0000000416007c0c */ /* 0x000fe2000bf06070 */
[----:B------:R-:W-:Y:S02]  /*d080*/  IMAD.MOV.U32 R16, RZ, RZ, -0x1 ;  /* 0xffffffffff107424 */ /* 0x000fe400078e00ff */
[----:B------:R-:W-:Y:S01]  /*d090*/  IMAD.MOV.U32 R6, RZ, RZ, -0x1 ;  /* 0xffffffffff067424 */ /* 0x000fe200078e00ff */
[----:B------:R-:W-:-:S13]  /*d0a0*/  ISETP.GE.U32.AND.EX P0, PT, R19, UR5, PT, P0 ;  /* 0x0000000513007c0c */ /* 0x000fda000bf06100 */
[----:B------:R-:W-:Y:S05]  /*d0b0*/  @P0 BRA `(.L_x_276) ;  /* 0x0000000400300947 */ /* 0x000fea0003800000 */
        /* <DEDUP_REMOVED lines=18> */
.L_x_277:
        /* <DEDUP_REMOVED lines=11> */
[----:B------:R-:W-:-:S03]  /*d290*/  IMAD R11, R11, R25, R6 ;  /* 0x000000190b0b7224 */ /* 0x000fc600078e0206 */
[----:B------:R-:W3:Y:S01]  /*d2a0*/  LDC R27, c[0x0][0x658] ;  /* 0x00019600ff1b7b82 */ /* 0x000ee20000000800 */
[----:B------:R-:W-:Y:S01]  /*d2b0*/  IMAD.IADD R9, R9, 0x1, R11 ;  /* 0x0000000109097824 */ /* 0x000fe200078e020b */
[----:B0-----:R-:W-:-:S04]  /*d2c0*/  ISETP.NE.U32.AND P0, PT, R28, RZ, PT ;  /* 0x000000ff1c00720c */ /* 0x001fc80003f05070 */
[----:B------:R-:W-:Y:S02]  /*d2d0*/  ISETP.NE.AND.EX P0, PT, R29, RZ, PT, P0 ;  /* 0x000000ff1d00720c */ /* 0x000fe40003f05300 */
[----:B------:R-:W0:Y:S01]  /*d2e0*/  LDC R16, c[0x0][0x600] ;  /* 0x00018000ff107b82 */ /* 0x000e220000000800 */
[-CC-:B-1----:R-:W-:Y:S01]  /*d2f0*/  SHF.R.U64 R14, R8, R10.reuse, R9.reuse ;  /* 0x0000000a080e7219 */ /* 0x182fe20000001209 */
[----:B------:R-:W-:Y:S01]  /*d300*/  IMAD.MOV.U32 R8, RZ, RZ, -0x1 ;  /* 0xffffffffff087424 */ /* 0x000fe200078e00ff */
[----:B------:R-:W-:-:S05]  /*d310*/  SHF.R.U32.HI R9, RZ, R10, R9 ;  /* 0x0000000aff097219 */ /* 0x000fca0000011609 */
[----:B------:R-:W1:Y:S01]  /*d320*/  LDC R18, c[0x0][0x648] ;  /* 0x00019200ff127b82 */ /* 0x000e620000000800 */
[-CC-:B--2---:R-:W-:Y:S02]  /*d330*/  SHF.R.U64 R21, R14, R12.reuse, R9.reuse ;  /* 0x0000000c0e157219 */ /* 0x184fe40000001209 */
[----:B------:R-:W-:-:S05]  /*d340*/  SHF.R.U32.HI R6, RZ, R12, R9 ;  /* 0x0000000cff067219 */ /* 0x000fca0000011609 */
[----:B------:R-:W2:Y:S01]  /*d350*/  LDC R24, c[0x0][0x638] ;  /* 0x00018e00ff187b82 */ /* 0x000ea20000000800 */
[-C--:B---3--:R-:W-:Y:S02]  /*d360*/  SHF.L.U32 R8, R8, R27.reuse, RZ ;  /* 0x0000001b08087219 */ /* 0x088fe400000006ff */
[-CC-:B------:R-:W-:Y:S02]  /*d370*/  SHF.R.U64 R23, R21, R27.reuse, R6.reuse ;  /* 0x0000001b15177219 */ /* 0x180fe40000001206 */
[----:B------:R-:W-:Y:S02]  /*d380*/  LOP3.LUT R30, RZ, R8, RZ, 0x33, !PT ;  /* 0x00000008ff1e7212 */ /* 0x000fe400078e33ff */
[----:B------:R-:W-:Y:S01]  /*d390*/  SHF.R.U32.HI R9, RZ, R27, R6 ;  /* 0x0000001bff097219 */ /* 0x000fe20000011606 */
[----:B------:R-:W3:Y:S01]  /*d3a0*/  LDC R25, c[0x0][0x610] ;  /* 0x00018400ff197b82 */ /* 0x000ee20000000800 */
[----:B------:R-:W-:Y:S01]  /*d3b0*/  IMAD.MOV.U32 R8, RZ, RZ, R23 ;  /* 0x000000ffff087224 */ /* 0x000fe200078e0017 */
[----:B------:R-:W-:Y:S06]  /*d3c0*/  @!P0 BRA `(.L_x_278) ;  /* 0x0000000000288947 */ /* 0x000fec0003800000 */
        /* <DEDUP_REMOVED lines=10> */
.L_x_278:
[----:B------:R-:W4:Y:S01]  /*d470*/  LDC R10, c[0x0][0x65c] ;  /* 0x00019700ff0a7b82 */ /* 0x000f220000000800 */
[----:B-1----:R-:W-:Y:S01]  /*d480*/  SHF.R.U64 R6, R8, R18, R9 ;  /* 0x0000001208067219 */ /* 0x002fe20000001209 */
[----:B0-----:R-:W-:Y:S01]  /*d490*/  VIADD R9, R16, 0xffffffff ;  /* 0xffffffff10097836 */ /* 0x001fe20000000000 */
[----:B------:R-:W-:Y:S02]  /*d4a0*/  SHF.L.U32 R26, R26, R27, RZ ;  /* 0x0000001b1a1a7219 */ /* 0x000fe400000006ff */
[----:B------:R-:W-:Y:S01]  /*d4b0*/  LOP3.LUT R5, R21, R30, RZ, 0xc0, !PT ;  /* 0x0000001e15057212 */ /* 0x000fe200078ec0ff */
[----:B------:R-:W-:-:S04]  /*d4c0*/  IMAD.MOV R8, RZ, RZ, -R6 ;  /* 0x000000ffff087224 */ /* 0x000fc800078e0a06 */
[----:B------:R-:W-:Y:S01]  /*d4d0*/  IMAD R6, R26, R6, R5 ;  /* 0x000000061a067224 */ /* 0x000fe200078e0205 */
[----:B------:R-:W-:Y:S02]  /*d4e0*/  LOP3.LUT R5, R14, R9, RZ, 0xc0, !PT ;  /* 0x000000090e057212 */ /* 0x000fe400078ec0ff */
[----:B----4-:R-:W-:-:S13]  /*d4f0*/  ISETP.NE.AND P0, PT, R10, 0x1, PT ;  /* 0x000000010a00780c */ /* 0x010fda0003f05270 */
[----:B------:R-:W-:Y:S02]  /*d500*/  @P0 IMAD R3, R7, R20, R4 ;  /* 0x0000001407030224 */ /* 0x000fe400078e0204 */
[----:B--2---:R-:W-:Y:S02]  /*d510*/  IMAD R4, R8, R24, R23 ;  /* 0x0000001808047224 */ /* 0x004fe400078e0217 */
[----:B---3--:R-:W-:Y:S02]  /*d520*/  IMAD R3, R6, R25, R3 ;  /* 0x0000001906037224 */ /* 0x008fe400078e0203 */
[----:B------:R-:W-:Y:S02]  /*d530*/  IMAD R4, R4, R16, R5 ;  /* 0x0000001004047224 */ /* 0x000fe400078e0205 */
[----:B------:R-:W-:Y:S02]  /*d540*/  IMAD.MOV.U32 R8, RZ, RZ, 0x1 ;  /* 0x00000001ff087424 */ /* 0x000fe400078e00ff */
[----:B------:R-:W-:Y:S01]  /*d550*/  IMAD.MOV.U32 R6, RZ, RZ, R17 ;  /* 0x000000ffff067224 */ /* 0x000fe200078e0011 */
[----:B------:R-:W-:-:S02]  /*d560*/  SEL R16, R4, R3, !P0 ;  /* 0x0000000304107207 */ /* 0x000fc40004000000 */
[----:B------:R-:W-:-:S07]  /*d570*/  SEL R13, R3, R4, !P0 ;  /* 0x00000004030d7207 */ /* 0x000fce0004000000 */
.L_x_276:
[----:B------:R-:W-:-:S08]  /*d580*/  NOP ;  /* 0x0000000000007918 */ /* 0x000fd00000000000 */
[----:B------:R-:W0:-:S00]  /*d590*/  USETMAXREG.DEALLOC.CTAPOOL 0x28 ;  /* 0x00000028000079c8 */ /* 0x000e0000080e0500 */
[----:B0-----:R-:W-:-:S13]  /*d5a0*/  ISETP.NE.AND P0, PT, R0, RZ, PT ;  /* 0x000000ff0000720c */ /* 0x001fda0003f05270 */
[----:B------:R-:W-:Y:S05]  /*d5b0*/  @P0 EXIT ;  /* 0x000000000000094d */ /* 0x000fea0003800000 */
[----:B------:R-:W-:Y:S01]  /*d5c0*/  LOP3.LUT P0, RZ, R8, 0xff, RZ, 0xc0, !PT ;  /* 0x000000ff08ff7812 */ /* 0x000fe2000780c0ff */
[----:B------:R-:W-:Y:S02]  /*d5d0*/  IMAD.MOV.U32 R0, RZ, RZ, 0x1 ;  /* 0x00000001ff007424 */ /* 0x000fe400078e00ff */
[----:B------:R-:W-:-:S10]  /*d5e0*/  IMAD.MOV.U32 R11, RZ, RZ, RZ ;  /* 0x000000ffff0b7224 */ /* 0x000fd400078e00ff */
[----:B------:R-:W-:Y:S05]  /*d5f0*/  @!P0 BRA `(.L_x_279) ;  /* 0x0000000c004c8947 */ /* 0x000fea0003800000 */
[----:B------:R-:W0:Y:S01]  /*d600*/  LDC R0, c[0x0][0x28c] ;  /* 0x0000a300ff007b82 */ /* 0x000e220000000800 */
[----:B------:R-:W1:Y:S01]  /*d610*/  S2R R9, SR_CgaCtaId ;  /* 0x0000000000097919 */ /* 0x000e620000008800 */
[----:B------:R-:W-:Y:S01]  /*d620*/  ULDC UR5, c[0x0][0x600] ;  /* 0x0001800000057ab9 */ /* 0x000fe20000000800 */
[----:B------:R-:W-:Y:S01]  /*d630*/  ULDC UR4, c[0x0][0xc] ;  /* 0x0000030000047ab9 */ /* 0x000fe20000000800 */
[----:B------:R-:W-:Y:S01]  /*d640*/  UIADD3 UR16, UR5, -0x1, URZ ;  /* 0xffffffff05107890 */ /* 0x000fe2000fffe03f */
[----:B------:R-:W-:Y:S01]  /*d650*/  BSSY B0, `(.L_x_279) ;  /* 0x00000cd000007945 */ /* 0x000fe20003800000 */
[----:B------:R-:W-:Y:S01]  /*d660*/  ULDC UR6, c[0x0][0x658] ;  /* 0x0001960000067ab9 */ /* 0x000fe20000000800 */
[----:B------:R-:W-:Y:S01]  /*d670*/  ULDC UR5, c[0x0][0x10] ;  /* 0x0000040000057ab9 */ /* 0x000fe20000000800 */
[----:B------:R-:W-:Y:S01]  /*d680*/  UMOV UR7, 0xffffffff ;  /* 0xffffffff00077882 */ /* 0x000fe20000000000 */
[----:B------:R-:W-:Y:S01]  /*d690*/  UMOV UR8, 0x1 ;  /* 0x0000000100087882 */ /* 0x000fe20000000000 */
[----:B------:R-:W-:Y:S01]  /*d6a0*/  UIMAD.WIDE.U32 UR4, UR4, UR5, URZ ;  /* 0x00000005040472a5 */ /* 0x000fe2000f8e003f */
[----:B------:R-:W-:Y:S01]  /*d6b0*/  IMAD.MOV.U32 R12, RZ, RZ, 0x1 ;  /* 0x00000001ff0c7424 */ /* 0x000fe200078e00ff */
[----:B------:R-:W-:Y:S01]  /*d6c0*/  USHF.L.U32 UR7, UR7, UR6, URZ ;  /* 0x0000000607077299 */ /* 0x000fe2000800063f */
[----:B------:R-:W-:Y:S01]  /*d6d0*/  IMAD.MOV.U32 R11, RZ, RZ, RZ ;  /* 0x000000ffff0b7224 */ /* 0x000fe200078e00ff */
[----:B------:R-:W-:-:S02]  /*d6e0*/  USHF.L.U32 UR18, UR8, UR6, URZ ;  /* 0x0000000608127299 */ /* 0x000fc4000800063f */
[----:B------:R-:W-:Y:S01]  /*d6f0*/  ULOP3.LUT UR17, URZ, UR7, URZ, 0x33, !UPT ;  /* 0x000000073f117292 */ /* 0x000fe2000f8e333f */
[----:B------:R-:W-:Y:S01]  /*d700*/  ULDC UR6, c[0x0][0x14] ;  /* 0x0000050000067ab9 */ /* 0x000fe20000000800 */
[----:B------:R-:W-:Y:S01]  /*d710*/  ULDC.64 UR22, c[0x0][0x198] ;  /* 0x0000660000167ab9 */ /* 0x000fe20000000a00 */
[----:B------:R-:W-:Y:S02]  /*d720*/  UIMAD.WIDE.U32 UR20, UR4, UR6, URZ ;  /* 0x00000006041472a5 */ /* 0x000fe4000f8e003f */
[----:B------:R-:W-:Y:S01]  /*d730*/  UIMAD UR13, UR5, UR6, URZ ;  /* 0x00000006050d72a4 */ /* 0x000fe2000f8e023f */
[----:B0-----:R-:W-:-:S03]  /*d740*/  VIADD R0, R0, 0xf ;  /* 0x0000000f00007836 */ /* 0x001fc60000000000 */
[----:B------:R-:W-:Y:S02]  /*d750*/  UIADD3 UR13, UR21, UR13, URZ ;  /* 0x0000000d150d7290 */ /* 0x000fe4000fffe03f */
[----:B------:R-:W-:-:S04]  /*d760*/  SHF.R.S32.HI R3, RZ, 0x1f, R0 ;  /* 0x0000001fff037819 */ /* 0x000fc80000011400 */
[----:B------:R-:W-:Y:S01]  /*d770*/  LEA.HI R8, R3, R0, RZ, 0x4 ;  /* 0x0000000003087211 */ /* 0x000fe200078f20ff */
[----:B------:R-:W-:Y:S01]  /*d780*/  IMAD.MOV.U32 R0, RZ, RZ, 0x1 ;  /* 0x00000001ff007424 */ /* 0x000fe200078e00ff */
[----:B------:R-:W-:Y:S02]  /*d790*/  LOP3.LUT R3, R2, 0x2, RZ, 0xfc, !PT ;  /* 0x0000000202037812 */ /* 0x000fe400078efcff */
[----:B------:R-:W-:Y:S02]  /*d7a0*/  SHF.R.S32.HI R8, RZ, 0x4, R8 ;  /* 0x00000004ff087819 */ /* 0x000fe40000011408 */
[----:B-1----:R-:W-:-:S03]  /*d7b0*/  LOP3.LUT R9, R9, 0x1, RZ, 0xc0, !PT ;  /* 0x0000000109097812 */ /* 0x002fc600078ec0ff */
[----:B------:R-:W-:-:S07]  /*d7c0*/  VIADD R10, R8, 0x1 ;  /* 0x00000001080a7836 */ /* 0x000fce0000000000 */
.L_x_290:
[----:B------:R-:W-:-:S03]  /*d7d0*/  UMOV UR4, 0xffffffff ;  /* 0xffffffff00047882 */ /* 0x000fc60000000000 */
[----:B------:R-:W-:Y:S05]  /*d7e0*/  BRA.DIV UR4, `(.L_x_280) ;  /* 0x0000001604487947 */ /* 0x000fea000b800000 */
[----:B------:R-:W-:-:S13]  /*d7f0*/  ELECT P6, URZ, PT ;  /* 0x00000000003f782f */ /* 0x000fda00038c0000 */
.L_x_312:
[----:B------:R-:W0:Y:S01]  /*d800*/  LDC R4, c[0x0][0x28c] ;  /* 0x0000a300ff047b82 */ /* 0x000e220000000800 */
[----:B------:R-:W-:Y:S01]  /*d810*/  BSSY B1, `(.L_x_281) ;  /* 0x000003b000017945 */ /* 0x000fe20003800000 */
[----:B0-----:R-:W-:-:S13]  /*d820*/  ISETP.LT.OR P6, PT, R4, 0x1, !P6 ;  /* 0x000000010400780c */ /* 0x001fda00077c1670 */
[----:B------:R-:W-:Y:S05]  /*d830*/  @P6 BRA `(.L_x_282) ;  /* 0x0000000000e06947 */ /* 0x000fea0003800000 */
[----:B------:R-:W-:Y:S02]  /*d840*/  IMAD R16, R16, 0x2, R9 ;  /* 0x0000000210107824 */ /* 0x000fe400078e0209 */
[----:B------:R-:W-:Y:S02]  /*d850*/  IMAD R17, R13, 0x180, RZ ;  /* 0x000001800d117824 */ /* 0x000fe400078e02ff */
[----:B------:R-:W-:Y:S02]  /*d860*/  IMAD.MOV.U32 R18, RZ, RZ, RZ ;  /* 0x000000ffff127224 */ /* 0x000fe400078e00ff */
[----:B------:R-:W-:Y:S02]  /*d870*/  IMAD.MOV.U32 R4, RZ, RZ, R10 ;  /* 0x000000ffff047224 */ /* 0x000fe400078e000a */
[----:B------:R-:W-:Y:S02]  /*d880*/  IMAD.MOV.U32 R5, RZ, RZ, R0 ;  /* 0x000000ffff057224 */ /* 0x000fe400078e0000 */
[----:B------:R-:W-:-:S02]  /*d890*/  IMAD.MOV.U32 R14, RZ, RZ, R11 ;  /* 0x000000ffff0e7224 */ /* 0x000fc400078e000b */
[----:B------:R-:W-:-:S07]  /*d8a0*/  IMAD R15, R16, 0x30, RZ ;  /* 0x00000030100f7824 */ /* 0x000fce00078e02ff */
.L_x_285:
[----:B------:R-:W0:Y:S01]  /*d8b0*/  S2R R16, SR_CgaCtaId ;  /* 0x0000000000107919 */ /* 0x000e220000008800 */
[----:B------:R-:W-:Y:S01]  /*d8c0*/  MOV R7, 0x400 ;  /* 0x0000040000077802 */ /* 0x000fe20000000f00 */
[----:B------:R-:W1:Y:S03]  /*d8d0*/  S2R R13, SR_TID.X ;  /* 0x00000000000d7919 */ /* 0x000e660000002100 */
[----:B0-----:R-:W-:Y:S02]  /*d8e0*/  LEA R21, R16, R7, 0x18 ;  /* 0x0000000710157211 */ /* 0x001fe400078ec0ff */
[----:B------:R-:W-:Y:S02]  /*d8f0*/  SHF.L.U32 R7, R5, 0x1f, RZ ;  /* 0x0000001f05077819 */ /* 0x000fe400000006ff */
[----:B-1----:R-:W-:Y:S01]  /*d900*/  LOP3.LUT P1, RZ, R13, 0x7f, RZ, 0xc0, !PT ;  /* 0x0000007f0dff7812 */ /* 0x002fe2000782c0ff */
[----:B------:R-:W-:-:S04]  /*d910*/  IMAD R16, R14, 0x8, R21 ;  /* 0x000000080e107824 */ /* 0x000fc800078e0215 */
[----:B------:R-:W0:Y:S08]  /*d920*/  SYNCS.PHASECHK.TRANS64.TRYWAIT P0, [R16+URZ+0x78], R7 ;  /* 0x00007807100075a7 */ /* 0x000e30000800017f */
[----:B------:R-:W1:Y:S01]  /*d930*/  @!P1 LDC R13, c[0x0][0x500] ;  /* 0x00014000ff0d9b82 */ /* 0x000e620000000800 */
[----:B0-----:R-:W-:Y:S05]  /*d940*/  @!P0 BRA `(.L_x_283) ;  /* 0x0000001400108947 */ /* 0x001fea0003800000 */
.L_x_313:
[----:B0-----:R-:W-:Y:S01]  /*d950*/  PRMT R7, R3, 0x9910, RZ ;  /* 0x0000991003077816 */ /* 0x001fe200000000ff */
[----:B-1----:R0:W-:Y:S03]  /*d960*/  @!P1 SYNCS.ARRIVE.TRANS64 RZ, [R16+URZ], R13 ;  /* 0x0000000d10ff99a7 */ /* 0x0021e6000800003f */
[----:B------:R-:W-:-:S13]  /*d970*/  ISETP.NE.AND P0, PT, R7, 0x2, PT ;  /* 0x000000020700780c */ /* 0x000fda0003f05270 */
[----:B0-----:R-:W-:Y:S05]  /*d980*/  @P0 BRA `(.L_x_284) ;  /* 0x0000000000040947 */ /* 0x001fea0003800000 */
[----:B------:R-:W-:Y:S01]  /*d990*/  BPT.TRAP 0x1 ;  /* 0x000000040000795c */ /* 0x000fe20000300000 */
.L_x_284:
[----:B------:R-:W-:Y:S01]  /*d9a0*/  IMAD R7, R14, 0x2, R9 ;  /* 0x000000020e077824 */ /* 0x000fe200078e0209 */
[----:B------:R-:W-:Y:S01]  /*d9b0*/  R2UR UR9, R16 ;  /* 0x00000000100972ca */ /* 0x000fe200000e0000 */
[--C-:B------:R-:W-:Y:S01]  /*d9c0*/  IMAD R13, R14, 0x3000, R21.reuse ;  /* 0x000030000e0d7824 */ /* 0x100fe200078e0215 */
[----:B------:R-:W-:Y:S01]  /*d9d0*/  UIADD3 UR4, UP0, UR22, 0xf0, URZ ;  /* 0x000000f016047890 */ /* 0x000fe2000ff1e03f */
[----:B------:R-:W-:Y:S01]  /*d9e0*/  IMAD R7, R7, 0x300, RZ ;  /* 0x0000030007077824 */ /* 0x000fe200078e02ff */
[----:B------:R-:W-:Y:S01]  /*d9f0*/  R2UR UR11, R17 ;  /* 0x00000000110b72ca */ /* 0x000fe200000e0000 */
[----:B------:R-:W-:Y:S01]  /*da00*/  VIADD R4, R4, 0xffffffff ;  /* 0xffffffff04047836 */ /* 0x000fe20000000000 */
[----:B------:R-:W-:Y:S01]  /*da10*/  R2UR UR5, R13 ;  /* 0x000000000d0572ca */ /* 0x000fe200000e0000 */
[----:B------:R-:W-:Y:S01]  /*da20*/  IMAD R7, R7, 0x2, R21 ;  /* 0x0000000207077824 */ /* 0x000fe200078e0215 */
[----:B------:R-:W-:Y:S01]  /*da30*/  R2UR UR10, R18 ;  /* 0x00000000120a72ca */ /* 0x000fe200000e0000 */
[----:B------:R-:W-:Y:S01]  /*da40*/  UIADD3 UR24, UP1, UR22, 0x1f0, URZ ;  /* 0x000001f016187890 */ /* 0x000fe2000ff3e03f */
[----:B------:R-:W-:Y:S01]  /*da50*/  R2UR UR12, R6 ;  /* 0x00000000060c72ca */ /* 0x000fe200000e0000 */
[----:B------:R-:W-:Y:S01]  /*da60*/  VIADD R14, R14, 0x1 ;  /* 0x000000010e0e7836 */ /* 0x000fe20000000000 */
[----:B------:R-:W-:Y:S01]  /*da70*/  R2UR UR8, R7 ;  /* 0x00000000070872ca */ /* 0x000fe200000e0000 */
[----:B------:R-:W-:Y:S01]  /*da80*/  UIADD3.X UR25, URZ, UR23, URZ, UP1, !UPT ;  /* 0x000000173f197290 */ /* 0x000fe20008ffe43f */
[----:B------:R-:W-:Y:S01]  /*da90*/  R2UR UR19, R15 ;  /* 0x000000000f1372ca */ /* 0x000fe200000e0000 */
[----:B------:R-:W-:Y:S01]  /*daa0*/  UMOV UR6, 0x0 ;  /* 0x0000000000067882 */ /* 0x000fe20000000000 */
[----:B------:R-:W-:Y:S01]  /*dab0*/  ISETP.GT.AND P1, PT, R4, 0x1, PT ;  /* 0x000000010400780c */ /* 0x000fe20003f24270 */
[----:B------:R-:W-:Y:S01]  /*dac0*/  UMOV UR7, 0x10000000 ;  /* 0x1000000000077882 */ /* 0x000fe20000000000 */
[----:B------:R-:W-:Y:S01]  /*dad0*/  ISETP.NE.AND P0, PT, R14, 0xf, PT ;  /* 0x0000000f0e00780c */ /* 0x000fe20003f05270 */
[----:B------:R-:W-:Y:S01]  /*dae0*/  UIADD3 UR14, UR5, 0x200, URZ ;  /* 0x00000200050e7890 */ /* 0x000fe2000fffe03f */
[----:B------:R-:W-:Y:S01]  /*daf0*/  VIADD R18, R18, 0x10 ;  /* 0x0000001012127836 */ /* 0x000fe20000000000 */
[----:B------:R-:W-:Y:S01]  /*db00*/  UIADD3.X UR5, URZ, UR23, URZ, UP0, !UPT ;  /* 0x000000173f057290 */ /* 0x000fe200087fe43f */
[----:B------:R-:W-:Y:S01]  /*db10*/  SEL R16, RZ, 0x1, P0 ;  /* 0x00000001ff107807 */ /* 0x000fe20000000000 */
[----:B------:R-:W-:Y:S01]  /*db20*/  UMOV UR26, 0x30000 ;  /* 0x00030000001a7882 */ /* 0x000fe20000000000 */
[----:B------:R-:W-:Y:S01]  /*db30*/  SEL R14, R14, RZ, P0 ;  /* 0x000000ff0e0e7207 */ /* 0x000fe20000000000 */
[----:B------:R-:W-:Y:S01]  /*db40*/  UIADD3 UR15, UR8, 0x2d200, URZ ;  /* 0x0002d200080f7890 */ /* 0x000fe2000fffe03f */
[----:B------:R-:W-:-:S02]  /*db50*/  LOP3.LUT R5, R5, R16, RZ, 0x3c, !PT ;  /* 0x0000001005057212 */ /* 0x000fc400078e3cff */
[----:B------:R-:W-:Y:S02]  /*db60*/  UMOV UR8, UR14 ;  /* 0x0000000e00087c82 */ /* 0x000fe40008000000 */
[----:B------:R0:W-:Y:S02]  /*db70*/  UTMALDG.3D [UR8], [UR4], desc[UR6] ;  /* 0x00000608040075b4 */ /* 0x0001e40008011000 */
[----:B0-----:R-:W-:Y:S01]  /*db80*/  UMOV UR8, UR15 ;  /* 0x0000000f00087c82 */ /* 0x001fe20008000000 */
[----:B------:R-:W-:Y:S02]  /*db90*/  UMOV UR11, UR19 ;  /* 0x00000013000b7c82 */ /* 0x000fe40008000000 */
[----:B------:R0:W-:Y:S02]  /*dba0*/  UTMALDG.3D.MULTICAST [UR8], [UR24], UR26, desc[UR6] ;  /* 0x00000608180073b4 */ /* 0x0001e4000801181a */
[----:B0-----:R-:W-:Y:S05]  /*dbb0*/  @P1 BRA `(.L_x_285) ;  /* 0xfffffffc003c1947 */ /* 0x001fea000383ffff */
.L_x_282:
[----:B------:R-:W-:Y:S05]  /*dbc0*/  BSYNC B1 ;  /* 0x0000000000017941 */ /* 0x000fea0003800000 */
.L_x_281:
[----:B------:R-:W-:Y:S01]  /*dbd0*/  LOP3.LUT P1, RZ, R12, 0xff, RZ, 0xc0, !PT ;  /* 0x000000ff0cff7812 */ /* 0x000fe2000782c0ff */
[C---:B------:R-:W-:Y:S01]  /*dbe0*/  IMAD.IADD R6, R8.reuse, 0x1, R11 ;  /* 0x0000000108067824 */ /* 0x040fe200078e020b */
[----:B------:R-:W-:Y:S01]  /*dbf0*/  ULDC.64 UR4, c[0x0][0x650] ;  /* 0x0001940000047ab9 */ /* 0x000fe20000000a00 */
[----:B------:R-:W-:Y:S01]  /*dc00*/  ISETP.GE.U32.AND P2, PT, R8, 0xf, PT ;  /* 0x0000000f0800780c */ /* 0x000fe20003f46070 */
[----:B------:R-:W-:Y:S01]  /*dc10*/  BSSY B1, `(.L_x_286) ;  /* 0x000006e000017945 */ /* 0x000fe20003800000 */
[----:B------:R-:W-:Y:S01]  /*dc20*/  IMAD.MOV.U32 R13, RZ, RZ, -0x1 ;  /* 0xffffffffff0d7424 */ /* 0x000fe200078e00ff */
[----:B------:R-:W-:Y:S01]  /*dc30*/  ISETP.GT.U32.AND P0, PT, R6, 0xe, PT ;  /* 0x0000000e0600780c */ /* 0x000fe20003f04070 */
[----:B------:R-:W-:Y:S01]  /*dc40*/  IMAD.MOV.U32 R16, RZ, RZ, -0x1 ;  /* 0xffffffffff107424 */ /* 0x000fe200078e00ff */
[----:B------:R-:W-:Y:S02]  /*dc50*/  PRMT R12, RZ, 0x7610, R12 ;  /* 0x00007610ff0c7816 */ /* 0x000fe4000000000c */
[----:B------:R-:W-:-:S03]  /*dc60*/  ISETP.LT.U32.AND P0, PT, R8, 0xf, P0 ;  /* 0x0000000f0800780c */ /* 0x000fc60000701070 */
[----:B------:R-:W0:Y:S01]  /*dc70*/  @P1 S2R R5, SR_CgaCtaId ;  /* 0x0000000000051919 */ /* 0x000e220000008800 */
[----:B------:R-:W-:-:S04]  /*dc80*/  @P1 MOV R4, 0x400 ;  /* 0x0000040000041802 */ /* 0x000fc80000000f00 */
[----:B0-----:R-:W-:Y:S01]  /*dc90*/  @P1 LEA R7, R5, R4, 0x18 ;  /* 0x0000000405071211 */ /* 0x001fe200078ec0ff */
[----:B------:R-:W-:-:S03]  /*dca0*/  IMAD.WIDE.U32 R4, R6, -0x77777777, RZ ;  /* 0x8888888906047825 */ /* 0x000fc600078e00ff */
[----:B------:R0:W-:Y:S01]  /*dcb0*/  @P1 SYNCS.ARRIVE.TRANS64.A1T0 RZ, [R7+URZ+0x108], RZ ;  /* 0x000108ff07ff19a7 */ /* 0x0001e2000810003f */
[----:B------:R-:W-:Y:S02]  /*dcc0*/  IADD3 R22, P1, R22, UR20, RZ ;  /* 0x0000001416167c10 */ /* 0x000fe4000ff3e0ff */
[----:B------:R-:W-:Y:S02]  /*dcd0*/  PRMT R4, RZ, 0x7610, R4 ;  /* 0x00007610ff047816 */ /* 0x000fe40000000004 */
[----:B------:R-:W-:Y:S02]  /*dce0*/  IADD3.X R19, R19, UR13, RZ, P1, !PT ;  /* 0x0000000d13137c10 */ /* 0x000fe40008ffe4ff */
[----:B0-----:R-:W-:Y:S02]  /*dcf0*/  SHF.R.U32.HI R7, RZ, 0x3, R5 ;  /* 0x00000003ff077819 */ /* 0x001fe40000011605 */
[----:B------:R-:W-:Y:S02]  /*dd00*/  SEL R5, RZ, 0x1, !P0 ;  /* 0x00000001ff057807 */ /* 0x000fe40004000000 */
[----:B------:R-:W-:Y:S01]  /*dd10*/  ISETP.GE.U32.AND P0, PT, R22, UR4, PT ;  /* 0x0000000416007c0c */ /* 0x000fe2000bf06070 */
[----:B------:R-:W-:Y:S01]  /*dd20*/  IMAD R11, R7, -0xf, R6 ;  /* 0xfffffff1070b7824 */ /* 0x000fe200078e0206 */
[----:B------:R-:W-:Y:S01]  /*dd30*/  LOP3.LUT R0, R0, R5, RZ, 0x3c, !PT ;  /* 0x0000000500007212 */ /* 0x000fe200078e3cff */
[----:B------:R-:W-:Y:S01]  /*dd40*/  IMAD.MOV.U32 R6, RZ, RZ, -0x1 ;  /* 0xffffffffff067424 */ /* 0x000fe200078e00ff */
[----:B------:R-:W-:-:S02]  /*dd50*/  ISETP.GE.U32.AND.EX P0, PT, R19, UR5, PT, P0 ;  /* 0x0000000513007c0c */ /* 0x000fc4000bf06100 */
[----:B------:R-:W-:-:S11]  /*dd60*/  @P2 LOP3.LUT R0, R0, 0x1, R7, 0x78, !PT ;  /* 0x0000000100002812 */ /* 0x000fd600078e7807 */
[----:B------:R-:W-:Y:S05]  /*dd70*/  @P0 BRA `(.L_x_287) ;  /* 0x00000004005c0947 */ /* 0x000fea0003800000 */
[----:B------:R-:W0:Y:S01]  /*dd80*/  S2R R15, SR_CTAID.X ;  /* 0x00000000000f7919 */ /* 0x000e220000002500 */
[----:B------:R-:W-:Y:S01]  /*dd90*/  ULDC.64 UR4, c[0x0][0x628] ;  /* 0x00018a0000047ab9 */ /* 0x000fe20000000a00 */
[----:B------:R-:W1:Y:S01]  /*dda0*/  LDC R16, c[0x0][0x144] ;  /* 0x00005100ff107b82 */ /* 0x000e620000000800 */
[----:B------:R-:W-:Y:S01]  /*ddb0*/  ISETP.NE.U32.AND P0, PT, RZ, UR4, PT ;  /* 0x00000004ff007c0c */ /* 0x000fe2000bf05070 */
[----:B------:R-:W2:Y:S01]  /*ddc0*/  S2R R13, SR_CTAID.Y ;  /* 0x00000000000d7919 */ /* 0x000ea20000002600 */
[----:B------:R-:W-:Y:S01]  /*ddd0*/  ULDC UR7, c[0x0][0x630] ;  /* 0x00018c0000077ab9 */ /* 0x000fe20000000800 */
[----:B------:R-:W-:Y:S01]  /*dde0*/  ULDC UR8, c[0x0][0x150] ;  /* 0x0000540000087ab9 */ /* 0x000fe20000000800 */
[----:B------:R-:W-:Y:S01]  /*ddf0*/  ISETP.NE.AND.EX P0, PT, RZ, UR5, PT, P0 ;  /* 0x00000005ff007c0c */ /* 0x000fe2000bf05300 */
[----:B------:R-:W-:Y:S02]  /*de00*/  IMAD.MOV.U32 R4, RZ, RZ, R22 ;  /* 0x000000ffff047224 */ /* 0x000fe400078e0016 */
[----:B------:R-:W-:Y:S01]  /*de10*/  IMAD.MOV.U32 R5, RZ, RZ, R19 ;  /* 0x000000ffff057224 */ /* 0x000fe200078e0013 */
[----:B0-----:R-:W-:-:S09]  /*de20*/  I2FP.F32.U32 R18, R15 ;  /* 0x0000000f00127245 */ /* 0x001fd20000201000 */
[----:B------:R-:W-:Y:S05]  /*de30*/  @!P0 BRA `(.L_x_288) ;  /* 0x0000000000288947 */ /* 0x000fea0003800000 */
[----:B------:R-:W-:Y:S02]  /*de40*/  ULDC UR6, c[0x0][0x634] ;  /* 0x00018d0000067ab9 */ /* 0x000fe40000000800 */
[----:B------:R-:W-:-:S05]  /*de50*/  IADD3 R5, P0, R22, UR6, RZ ;  /* 0x0000000616057c10 */ /* 0x000fca000ff1e0ff */
[----:B------:R-:W-:-:S04]  /*de60*/  IMAD.X R17, RZ, RZ, R19, P0 ;  /* 0x000000ffff117224 */ /* 0x000fc800000e0613 */
[----:B------:R-:W-:-:S04]  /*de70*/  IMAD.WIDE.U32 R6, R17, UR4, RZ ;  /* 0x0000000411067c25 */ /* 0x000fc8000f8e00ff */
[----:B------:R-:W-:-:S04]  /*de80*/  IMAD.WIDE.U32 R6, P0, R5, UR5, R6 ;  /* 0x0000000505067c25 */ /* 0x000fc8000f800006 */
[----:B------:R-:W-:-:S04]  /*de90*/  IMAD.WIDE.U32 R4, R5, UR4, RZ ;  /* 0x0000000405047c25 */ /* 0x000fc8000f8e00ff */
[----:B------:R-:W-:Y:S01]  /*dea0*/  IMAD.MOV.U32 R4, RZ, RZ, R7 ;  /* 0x000000ffff047224 */ /* 0x000fe200078e0007 */
[----:B------:R-:W-:Y:S01]  /*deb0*/  IADD3 RZ, P1, R5, R6, RZ ;  /* 0x0000000605ff7210 */ /* 0x000fe20007f3e0ff */
[----:B------:R-:W-:-:S04]  /*dec0*/  IMAD.X R5, RZ, RZ, RZ, P0 ;  /* 0x000000ffff057224 */ /* 0x000fc800000e06ff */
[----:B------:R-:W-:-:S08]  /*ded0*/  IMAD.WIDE.U32.X R4, R17, UR5, R4, P1 ;  /* 0x0000000511047c25 */ /* 0x000fd000088e0404 */
.L_x_288:
[----:B------:R-:W-:Y:S01]  /*dee0*/  FMUL R18, R18, UR8 ;  /* 0x0000000812127c20 */ /* 0x000fe20008400000 */
[--C-:B------:R-:W-:Y:S01]  /*def0*/  SHF.R.U64 R14, R4, UR7, R5.reuse ;  /* 0x00000007040e7c19 */ /* 0x100fe20008001205 */
[----:B------:R-:W-:Y:S01]  /*df00*/  ULDC.64 UR4, c[0x0][0x620] ;  /* 0x0001880000047ab9 */ /* 0x000fe20000000a00 */
[----:B------:R-:W-:Y:S01]  /*df10*/  SHF.R.U32.HI R4, RZ, UR7, R5 ;  /* 0x00000007ff047c19 */ /* 0x000fe20008011605 */
[----:B------:R-:W-:Y:S01]  /*df20*/  IMAD.MOV.U32 R5, RZ, RZ, R19 ;  /* 0x000000ffff057224 */ /* 0x000fe200078e0013 */
[----:B------:R-:W-:Y:S01]  /*df30*/  IADD3 R17, P0, RZ, -R14, RZ ;  /* 0x8000000eff117210 */ /* 0x000fe20007f1e0ff */
[----:B------:R-:W0:Y:S01]  /*df40*/  F2I.U32.TRUNC.NTZ R18, R18 ;  /* 0x0000001200127305 */ /* 0x000e22000020f000 */
[----:B------:R-:W-:-:S03]  /*df50*/  ULDC.64 UR6, c[0x0][0x640] ;  /* 0x0001900000067ab9 */ /* 0x000fc60000000a00 */
[----:B------:R-:W-:Y:S01]  /*df60*/  IMAD.X R4, RZ, RZ, ~R4, P0 ;  /* 0x000000ffff047224 */ /* 0x000fe200000e0e04 */
[----:B------:R-:W-:-:S03]  /*df70*/  ISETP.NE.U32.AND P0, PT, RZ, UR6, PT ;  /* 0x00000006ff007c0c */ /* 0x000fc6000bf05070 */
[----:B------:R-:W-:Y:S01]  /*df80*/  IMAD R4, R4, UR4, RZ ;  /* 0x0000000404047c24 */ /* 0x000fe2000f8e02ff */
[----:B------:R-:W-:-:S03]  /*df90*/  ISETP.NE.AND.EX P0, PT, RZ, UR7, PT, P0 ;  /* 0x00000007ff007c0c */ /* 0x000fc6000bf05300 */
[C---:B------:R-:W-:Y:S01]  /*dfa0*/  IMAD R7, R17.reuse, UR5, R4 ;  /* 0x0000000511077c24 */ /* 0x040fe2000f8e0204 */
[----:B------:R-:W-:Y:S01]  /*dfb0*/  ULDC UR5, c[0x0][0x154] ;  /* 0x0000550000057ab9 */ /* 0x000fe20000000800 */
[----:B------:R-:W-:Y:S02]  /*dfc0*/  IMAD.MOV.U32 R4, RZ, RZ, R22 ;  /* 0x000000ffff047224 */ /* 0x000fe400078e0016 */
[----:B0-----:R-:W-:Y:S02]  /*dfd0*/  IMAD.MOV R6, RZ, RZ, -R18 ;  /* 0x000000ffff067224 */ /* 0x001fe400078e0a12 */
[----:B------:R-:W-:Y:S01]  /*dfe0*/  IMAD.WIDE.U32 R4, R17, UR4, R4 ;  /* 0x0000000411047c25 */ /* 0x000fe2000f8e0004 */
[----:B------:R-:W-:-:S03]  /*dff0*/  ULDC UR4, c[0x0][0x618] ;  /* 0x0001860000047ab9 */ /* 0x000fc60000000800 */
[----:B-1----:R-:W-:Y:S01]  /*e000*/  IMAD R15, R16, R6, R15 ;  /* 0x00000006100f7224 */ /* 0x002fe200078e020f */
[----:B--2---:R-:W-:Y:S01]  /*e010*/  I2FP.F32.U32 R6, R13 ;  /* 0x0000000d00067245 */ /* 0x004fe20000201000 */
[----:B------:R-:W0:Y:S01]  /*e020*/  LDC R16, c[0x0][0x148] ;  /* 0x00005200ff107b82 */ /* 0x000e220000000800 */
[----:B------:R-:W-:-:S03]  /*e030*/  IMAD.IADD R5, R5, 0x1, R7 ;  /* 0x0000000105057824 */ /* 0x000fc600078e0207 */
[----:B------:R-:W-:Y:S02]  /*e040*/  FMUL R6, R6, UR5 ;  /* 0x0000000506067c20 */ /* 0x000fe40008400000 */
[--C-:B------:R-:W-:Y:S02]  /*e050*/  SHF.R.U64 R17, R4, UR4, R5.reuse ;  /* 0x0000000404117c19 */ /* 0x100fe40008001205 */
[----:B------:R-:W-:Y:S01]  /*e060*/  SHF.R.U32.HI R4, RZ, UR4, R5 ;  /* 0x00000004ff047c19 */ /* 0x000fe20008011605 */
[----:B------:R1:W2:Y:S01]  /*e070*/  F2I.U32.TRUNC.NTZ R21, R6 ;  /* 0x0000000600157305 */ /* 0x0002a2000020f000 */
[----:B------:R-:W-:Y:S02]  /*e080*/  ULDC UR4, c[0x0][0x608] ;  /* 0x0001820000047ab9 */ /* 0x000fe40000000800 */
[--C-:B------:R-:W-:Y:S02]  /*e090*/  SHF.R.U64 R20, R17, UR4, R4.reuse ;  /* 0x0000000411147c19 */ /* 0x100fe40008001204 */
[----:B------:R-:W-:Y:S01]  /*e0a0*/  SHF.R.U32.HI R5, RZ, UR4, R4 ;  /* 0x00000004ff057c19 */ /* 0x000fe20008011604 */
[----:B------:R-:W-:-:S03]  /*e0b0*/  ULDC UR4, c[0x0][0x658] ;  /* 0x0001960000047ab9 */ /* 0x000fc60000000800 */
[--C-:B------:R-:W-:Y:S02]  /*e0c0*/  SHF.R.U64 R18, R20, UR4, R5.reuse ;  /* 0x0000000414127c19 */ /* 0x100fe40008001205 */
[----:B------:R-:W-:-:S03]  /*e0d0*/  SHF.R.U32.HI R23, RZ, UR4, R5 ;  /* 0x00000004ff177c19 */ /* 0x000fc60008011605 */
[----:B------:R-:W-:Y:S02]  /*e0e0*/  IMAD.MOV.U32 R4, RZ, RZ, R18 ;  /* 0x000000ffff047224 */ /* 0x000fe400078e0012 */
[----:B------:R-:W-:Y:S01]  /*e0f0*/  IMAD.MOV.U32 R5, RZ, RZ, R23 ;  /* 0x000000ffff057224 */ /* 0x000fe200078e0017 */
[----:B-12---:R-:W-:Y:S06]  /*e100*/  @!P0 BRA `(.L_x_289) ;  /* 0x0000000000288947 */ /* 0x006fec0003800000 */
        /* <DEDUP_REMOVED lines=10> */
.L_x_289:
[----:B------:R-:W1:Y:S01]  /*e1b0*/  LDC R6, c[0x0][0x65c] ;  /* 0x00019700ff067b82 */ /* 0x000e620000000800 */
[----:B------:R-:W-:Y:S01]  /*e1c0*/  ULDC UR4, c[0x0][0x648] ;  /* 0x0001920000047ab9 */ /* 0x000fe20000000800 */
[----:B------:R-:W-:Y:S01]  /*e1d0*/  LOP3.LUT R20, R20, UR17, RZ, 0xc0, !PT ;  /* 0x0000001114147c12 */ /* 0x000fe2000f8ec0ff */
[----:B------:R-:W-:Y:S01]  /*e1e0*/  IMAD.MOV R21, RZ, RZ, -R21 ;  /* 0x000000ffff157224 */ /* 0x000fe200078e0a15 */
[----:B------:R-:W-:Y:S01]  /*e1f0*/  SHF.R.U64 R5, R4, UR4, R5 ;  /* 0x0000000404057c19 */ /* 0x000fe20008001205 */
[----:B------:R-:W-:Y:S01]  /*e200*/  ULDC UR4, c[0x0][0x638] ;  /* 0x00018e0000047ab9 */ /* 0x000fe20000000800 */
[----:B------:R-:W-:Y:S01]  /*e210*/  LOP3.LUT R17, R17, UR16, RZ, 0xc0, !PT ;  /* 0x0000001011117c12 */ /* 0x000fe2000f8ec0ff */
[----:B------:R-:W-:Y:S01]  /*e220*/  ULDC UR5, c[0x0][0x610] ;  /* 0x0001840000057ab9 */ /* 0x000fe20000000800 */
[----:B------:R-:W-:Y:S02]  /*e230*/  IMAD.MOV.U32 R4, RZ, RZ, 0x1 ;  /* 0x00000001ff047424 */ /* 0x000fe400078e00ff */
[----:B------:R-:W-:-:S02]  /*e240*/  IMAD.MOV R7, RZ, RZ, -R5 ;  /* 0x000000ffff077224 */ /* 0x000fc400078e0a05 */
[----:B------:R-:W-:Y:S02]  /*e250*/  IMAD R20, R5, UR18, R20 ;  /* 0x0000001205147c24 */ /* 0x000fe4000f8e0214 */
[----:B------:R-:W-:Y:S01]  /*e260*/  IMAD R18, R7, UR4, R18 ;  /* 0x0000000407127c24 */ /* 0x000fe2000f8e0212 */
[----:B------:R-:W-:-:S03]  /*e270*/  ULDC UR4, c[0x0][0x600] ;  /* 0x0001800000047ab9 */ /* 0x000fc60000000800 */
[----:B------:R-:W-:Y:S01]  /*e280*/  IMAD R18, R18, UR4, R17 ;  /* 0x0000000412127c24 */ /* 0x000fe2000f8e0211 */
[----:B-1----:R-:W-:Y:S01]  /*e290*/  ISETP.NE.AND P0, PT, R6, 0x1, PT ;  /* 0x000000010600780c */ /* 0x002fe20003f05270 */
[----:B------:R-:W-:-:S12]  /*e2a0*/  IMAD.MOV.U32 R6, RZ, RZ, R14 ;  /* 0x000000ffff067224 */ /* 0x000fd800078e000e */
[----:B0-----:R-:W-:-:S04]  /*e2b0*/  @P0 IMAD R15, R16, R21, R13 ;  /* 0x00000015100f0224 */ /* 0x001fc800078e020d */
[----:B------:R-:W-:-:S05]  /*e2c0*/  IMAD R15, R20, UR5, R15 ;  /* 0x00000005140f7c24 */ /* 0x000fca000f8e020f */
[----:B------:R-:W-:Y:S02]  /*e2d0*/  SEL R16, R18, R15, !P0 ;  /* 0x0000000f12107207 */ /* 0x000fe40004000000 */
[----:B------:R-:W-:-:S07]  /*e2e0*/  SEL R13, R15, R18, !P0 ;  /* 0x000000120f0d7207 */ /* 0x000fce0004000000 */
.L_x_287:
[----:B------:R-:W-:Y:S05]  /*e2f0*/  BSYNC B1 ;  /* 0x0000000000017941 */ /* 0x000fea0003800000 */
.L_x_286:
[----:B------:R-:W-:-:S13]  /*e300*/  LOP3.LUT P0, RZ, R4, 0xff, RZ, 0xc0, !PT ;  /* 0x000000ff04ff7812 */ /* 0x000fda000780c0ff */
[----:B------:R-:W-:Y:S05]  /*e310*/  @P0 BRA `(.L_x_290) ;  /* 0xfffffff4002c0947 */ /* 0x000fea000383ffff */
[----:B------:R-:W-:Y:S05]  /*e320*/  BSYNC B0 ;  /* 0x0000000000007941 */ /* 0x000fea0003800000 */
.L_x_279:
[----:B------:R-:W-:-:S03]  /*e330*/  UMOV UR4, 0xffffffff ;  /* 0xffffffff00047882 */ /* 0x000fc60000000000 */
[----:B------:R-:W-:Y:S05]  /*e340*/  BRA.DIV UR4, `(.L_x_291) ;  /* 0x0000000a04a47947 */ /* 0x000fea000b800000 */
[----:B------:R-:W-:-:S13]  /*e350*/  ELECT P6, URZ, PT ;  /* 0x00000000003f782f */ /* 0x000fda00038c0000 */
.L_x_316:
[----:B------:R-:W-:Y:S04]  /*e360*/  BSSY B0, `(.L_x_292) ;  /* 0x000008e000007945 */ /* 0x000fe80003800000 */
[----:B------:R-:W-:Y:S05]  /*e370*/  @!P6 BRA `(.L_x_293) ;  /* 0x000000080030e947 */ /* 0x000fea0003800000 */
[----:B------:R-:W-:-:S04]  /*e380*/  LOP3.LUT R2, R2, 0x2, RZ, 0xfc, !PT ;  /* 0x0000000202027812 */ /* 0x000fc800078efcff */
[----:B------:R-:W-:-:S13]  /*e390*/  ISETP.NE.AND P0, PT, R2, 0x3, PT ;  /* 0x000000030200780c */ /* 0x000fda0003f05270 */
[----:B------:R-:W-:Y:S05]  /*e3a0*/  @!P0 BRA `(.L_x_294) ;  /* 0x0000000000048947 */ /* 0x000fea0003800000 */
[----:B------:R-:W-:Y:S01]  /*e3b0*/  BPT.TRAP 0x1 ;  /* 0x000000040000795c */ /* 0x000fe20000300000 */
.L_x_294:
[----:B------:R-:W0:Y:S01]  /*e3c0*/  S2R R3, SR_CgaCtaId ;  /* 0x0000000000037919 */ /* 0x000e220000008800 */
[----:B------:R-:W-:Y:S02]  /*e3d0*/  MOV R2, 0x400 ;  /* 0x0000040000027802 */ /* 0x000fe40000000f00 */
[----:B------:R-:W-:Y:S02]  /*e3e0*/  SHF.L.U32 R4, R0, 0x1f, RZ ;  /* 0x0000001f00047819 */ /* 0x000fe400000006ff */
[----:B0-----:R-:W-:-:S05]  /*e3f0*/  LEA R2, R3, R2, 0x18 ;  /* 0x0000000203027211 */ /* 0x001fca00078ec0ff */
[----:B------:R-:W-:-:S04]  /*e400*/  VIADD R2, R2, 0x78 ;  /* 0x0000007802027836 */ /* 0x000fc80000000000 */
[C---:B------:R-:W-:Y:S02]  /*e410*/  IMAD R7, R11.reuse, 0x8, R2 ;  /* 0x000000080b077824 */ /* 0x040fe400078e0202 */
[----:B------:R-:W-:Y:S02]  /*e420*/  VIADD R11, R11, 0x1 ;  /* 0x000000010b0b7836 */ /* 0x000fe40000000000 */
[----:B------:R-:W0:Y:S03]  /*e430*/  SYNCS.PHASECHK.TRANS64.TRYWAIT P0, [R7+URZ], R4 ;  /* 0x00000004070075a7 */ /* 0x000e26000800017f */
[----:B------:R-:W-:-:S04]  /*e440*/  ISETP.NE.AND P1, PT, R11, 0xf, PT ;  /* 0x0000000f0b00780c */ /* 0x000fc80003f25270 */
[----:B------:R-:W-:Y:S02]  /*e450*/  SEL R3, RZ, 0x1, P1 ;  /* 0x00000001ff037807 */ /* 0x000fe40000800000 */
[----:B------:R-:W-:Y:S02]  /*e460*/  SEL R11, R11, RZ, P1 ;  /* 0x000000ff0b0b7207 */ /* 0x000fe40000800000 */
[----:B------:R-:W-:-:S03]  /*e470*/  LOP3.LUT R6, R0, R3, RZ, 0x3c, !PT ;  /* 0x0000000300067212 */ /* 0x000fc600078e3cff */
[----:B------:R-:W-:Y:S01]  /*e480*/  IMAD R8, R11, 0x8, R2 ;  /* 0x000000080b087824 */ /* 0x000fe200078e0202 */
[----:B------:R-:W-:Y:S01]  /*e490*/  SHF.L.U32 R5, R6, 0x1f, RZ ;  /* 0x0000001f06057819 */ /* 0x000fe200000006ff */
[----:B0-----:R-:W-:Y:S06]  /*e4a0*/  @!P0 BRA `(.L_x_295) ;  /* 0x00000008006c8947 */ /* 0x001fec0003800000 */
.L_x_317:
[----:B------:R-:W1:Y:S01]  /*e4b0*/  SYNCS.PHASECHK.TRANS64.TRYWAIT P0, [R8+URZ], R5 ;  /* 0x00000005080075a7 */ /* 0x000e62000800017f */
[----:B------:R-:W-:-:S05]  /*e4c0*/  VIADD R0, R11, 0x1 ;  /* 0x000000010b007836 */ /* 0x000fca0000000000 */
[----:B------:R-:W-:-:S04]  /*e4d0*/  ISETP.NE.AND P1, PT, R0, 0xf, PT ;  /* 0x0000000f0000780c */ /* 0x000fc80003f25270 */
[----:B------:R-:W-:Y:S02]  /*e4e0*/  SEL R3, RZ, 0x1, P1 ;  /* 0x00000001ff037807 */ /* 0x000fe40000800000 */
[----:B0-----:R-:W-:Y:S02]  /*e4f0*/  SEL R7, R0, RZ, P1 ;  /* 0x000000ff00077207 */ /* 0x001fe40000800000 */
[----:B------:R-:W-:-:S03]  /*e500*/  LOP3.LUT R6, R6, R3, RZ, 0x3c, !PT ;  /* 0x0000000306067212 */ /* 0x000fc600078e3cff */
[----:B------:R-:W-:Y:S01]  /*e510*/  IMAD R9, R7, 0x8, R2 ;  /* 0x0000000807097824 */ /* 0x000fe200078e0202 */
[----:B------:R-:W-:Y:S01]  /*e520*/  SHF.L.U32 R4, R6, 0x1f, RZ ;  /* 0x0000001f06047819 */ /* 0x000fe200000006ff */
[----:B-1----:R-:W-:Y:S06]  /*e530*/  @!P0 BRA `(.L_x_296) ;  /* 0x00000008005c8947 */ /* 0x002fec0003800000 */
.L_x_318:
[----:B------:R-:W1:Y:S01]  /*e540*/  SYNCS.PHASECHK.TRANS64.TRYWAIT P0, [R9+URZ], R4 ;  /* 0x00000004090075a7 */ /* 0x000e62000800017f */
[----:B------:R-:W-:-:S05]  /*e550*/  VIADD R0, R7, 0x1 ;  /* 0x0000000107007836 */ /* 0x000fca0000000000 */
[----:B------:R-:W-:-:S04]  /*e560*/  ISETP.NE.AND P1, PT, R0, 0xf, PT ;  /* 0x0000000f0000780c */ /* 0x000fc80003f25270 */
[----:B------:R-:W-:Y:S02]  /*e570*/  SEL R3, RZ, 0x1, P1 ;  /* 0x00000001ff037807 */ /* 0x000fe40000800000 */
[----:B------:R-:W-:Y:S02]  /*e580*/  SEL R7, R0, RZ, P1 ;  /* 0x000000ff00077207 */ /* 0x000fe40000800000 */
[----:B------:R-:W-:-:S03]  /*e590*/  LOP3.LUT R6, R6, R3, RZ, 0x3c, !PT ;  /* 0x0000000306067212 */ /* 0x000fc600078e3cff */
[----:B0-----:R-:W-:Y:S01]  /*e5a0*/  IMAD R8, R7, 0x8, R2 ;  /* 0x0000000807087824 */ /* 0x001fe200078e0202 */
[----:B------:R-:W-:Y:S01]  /*e5b0*/  SHF.L.U32 R5, R6, 0x1f, RZ ;  /* 0x0000001f06057819 */ /* 0x000fe200000006ff */
[----:B-1----:R-:W-:Y:S06]  /*e5c0*/  @!P0 BRA `(.L_x_297) ;  /* 0x00000008004c8947 */ /* 0x002fec0003800000 */
.L_x_319:
        /* <DEDUP_REMOVED lines=9> */
.L_x_320:
        /* <DEDUP_REMOVED lines=9> */
.L_x_321:
        /* <DEDUP_REMOVED lines=9> */
.L_x_322:
        /* <DEDUP_REMOVED lines=9> */
.L_x_323:
        /* <DEDUP_REMOVED lines=9> */
.L_x_324:
        /* <DEDUP_REMOVED lines=9> */
.L_x_325:
        /* <DEDUP_REMOVED lines=9> */
.L_x_326:
        /* <DEDUP_REMOVED lines=9> */
.L_x_327:
        /* <DEDUP_REMOVED lines=9> */
.L_x_328:
[----:B------:R-:W1:Y:S01]  /*eae0*/  SYNCS.PHASECHK.TRANS64.TRYWAIT P0, [R9+URZ], R4 ;  /* 0x00000004090075a7 */ /* 0x000e62000800017f */
[----:B------:R-:W-:-:S05]  /*eaf0*/  VIADD R0, R7, 0x1 ;  /* 0x0000000107007836 */ /* 0x000fca0000000000 */
[----:B------:R-:W-:-:S04]  /*eb00*/  ISETP.NE.AND P1, PT, R0, 0xf, PT ;  /* 0x0000000f0000780c */ /* 0x000fc80003f25270 */
[----:B------:R-:W-:Y:S02]  /*eb10*/  SEL R3, RZ, 0x1, P1 ;  /* 0x00000001ff037807 */ /* 0x000fe40000800000 */
[----:B------:R-:W-:Y:S02]  /*eb20*/  SEL R7, R0, RZ, P1 ;  /* 0x000000ff00077207 */ /* 0x000fe40000800000 */
[----:B------:R-:W-:-:S03]  /*eb30*/  LOP3.LUT R11, R6, R3, RZ, 0x3c, !PT ;  /* 0x00000003060b7212 */ /* 0x000fc600078e3cff */
[----:B------:R-:W-:Y:S01]  /*eb40*/  IMAD R6, R7, 0x8, R2 ;  /* 0x0000000807067824 */ /* 0x000fe200078e0202 */
[----:B0-----:R-:W-:Y:S01]  /*eb50*/  SHF.L.U32 R5, R11, 0x1f, RZ ;  /* 0x0000001f0b057819 */ /* 0x001fe200000006ff */
[----:B-1----:R-:W-:Y:S06]  /*eb60*/  @!P0 BRA `(.L_x_307) ;  /* 0x0000000400ac8947 */ /* 0x002fec0003800000 */
.L_x_329:
[----:B------:R-:W1:Y:S01]  /*eb70*/  SYNCS.PHASECHK.TRANS64.TRYWAIT P0, [R6+URZ], R5 ;  /* 0x00000005060075a7 */ /* 0x000e62000800017f */
[----:B------:R-:W-:-:S05]  /*eb80*/  VIADD R0, R7, 0x1 ;  /* 0x0000000107007836 */ /* 0x000fca0000000000 */
[----:B------:R-:W-:-:S04]  /*eb90*/  ISETP.NE.AND P1, PT, R0, 0xf, PT ;  /* 0x0000000f0000780c */ /* 0x000fc80003f25270 */
[----:B0-----:R-:W-:Y:S02]  /*eba0*/  SEL R4, RZ, 0x1, P1 ;  /* 0x00000001ff047807 */ /* 0x001fe40000800000 */
[----:B------:R-:W-:Y:S02]  /*ebb0*/  SEL R3, R0, RZ, P1 ;  /* 0x000000ff00037207 */ /* 0x000fe40000800000 */
[----:B------:R-:W-:Y:S01]  /*ebc0*/  LOP3.LUT R0, R11, R4, RZ, 0x3c, !PT ;  /* 0x000000040b007212 */ /* 0x000fe200078e3cff */
[----:B-1----:R-:W-:Y:S06]  /*ebd0*/  @!P0 BRA `(.L_x_308) ;  /* 0x0000000400a48947 */ /* 0x002fec0003800000 */
.L_x_330:
[----:B------:R-:W-:Y:S01]  /*ebe0*/  IMAD R3, R3, 0x8, R2 ;  /* 0x0000000803037824 */ /* 0x000fe200078e0202 */
[----:B------:R-:W-:-:S07]  /*ebf0*/  SHF.L.U32 R0, R0, 0x1f, RZ ;  /* 0x0000001f00007819 */ /* 0x000fce00000006ff */
.L_x_309:
[----:B-1----:R1:W2:Y:S02]  /*ec00*/  SYNCS.PHASECHK.TRANS64.TRYWAIT P0, [R3+URZ], R0 ;  /* 0x00000000030075a7 */ /* 0x0022a4000800017f */
[----:B--2---:R-:W-:Y:S05]  /*ec10*/  @!P0 NANOSLEEP.SYNCS 0x989680 ;  /* 0x009896800000895d */ /* 0x004fea0003900000 */
[----:B------:R-:W2:Y:S02]  /*ec20*/  @!P0 SYNCS.PHASECHK.TRANS64 P0, [R3+URZ], R0 ;  /* 0x00000000030085a7 */ /* 0x000ea4000800007f */
[----:B--2---:R-:W-:Y:S05]  /*ec30*/  @!P0 BRA `(.L_x_309) ;  /* 0xfffffffc00f08947 */ /* 0x004fea000383ffff */
.L_x_293:
[----:B------:R-:W-:Y:S05]  /*ec40*/  BSYNC B0 ;  /* 0x0000000000007941 */ /* 0x000fea0003800000 */
.L_x_292:
[----:B------:R-:W-:Y:S05]  /*ec50*/  EXIT ;  /* 0x000000000000794d */ /* 0x000fea0003800000 */
.L_x_22:
[----:B---3--:R3:W4:Y:S02]  /*ec60*/  SYNCS.PHASECHK.TRANS64.TRYWAIT P1, [R3+URZ], R0 ;  /* 0x00000000030075a7 */ /* 0x008724000802017f */
[----:B----4-:R-:W-:Y:S05]  /*ec70*/  @!P1 NANOSLEEP.SYNCS 0x989680 ;  /* 0x009896800000995d */ /* 0x010fea0003900000 */
[----:B------:R-:W4:Y:S02]  /*ec80*/  @!P1 SYNCS.PHASECHK.TRANS64 P1, [R3+URZ], R0 ;  /* 0x00000000030095a7 */ /* 0x000f24000802007f */
[----:B----4-:R-:W-:Y:S05]  /*ec90*/  @!P1 BRA `(.L_x_22) ;  /* 0xfffffffc00f09947 */ /* 0x010fea000383ffff */
[----:B------:R-:W-:Y:S05]  /*eca0*/  BRA `(.L_x_21) ;  /* 0xffffff2800807947 */ /* 0x000fea000383ffff */
.L_x_27:
[----:B-1----:R-:W-:-:S04]  /*ecb0*/  IMAD.U32 R6, RZ, RZ, UR4 ;  /* 0x00000004ff067e24 */ /* 0x002fc8000f8e00ff */
[----:B------:R1:W2:Y:S03]  /*ecc0*/  SYNCS.PHASECHK.TRANS64.TRYWAIT P1, [R6+URZ], R5 ;  /* 0x00000005060075a7 */ /* 0x0002a6000802017f */
[----:B--2---:R-:W-:Y:S05]  /*ecd0*/  @!P1 NANOSLEEP.SYNCS 0x989680 ;  /* 0x009896800000995d */ /* 0x004fea0003900000 */
[----:B------:R-:W2:Y:S02]  /*ece0*/  @!P1 SYNCS.PHASECHK.TRANS64 P1, [R6+URZ], R5 ;  /* 0x00000005060095a7 */ /* 0x000ea4000802007f */
[----:B--2---:R-:W-:Y:S05]  /*ecf0*/  @!P1 BRA `(.L_x_27) ;  /* 0xfffffffc00ec9947 */ /* 0x004fea000383ffff */
[----:B------:R-:W-:Y:S05]  /*ed00*/  BRA `(.L_x_26) ;  /* 0xffffff2c00287947 */ /* 0x000fea000383ffff */
.L_x_280:
[----:B------:R-:W-:Y:S01]  /*ed10*/  BSSY B1, `(.L_x_310) ;  /* 0x0000006000017945 */ /* 0x000fe20003800000 */
[----:B------:R-:W-:-:S07]  /*ed20*/  IMAD.MOV.U32 R15, RZ, RZ, -0x1 ;  /* 0xffffffffff0f7424 */ /* 0x000fce00078e00ff */
[----:B------:R-:W-:Y:S05]  /*ed30*/  WARPSYNC.COLLECTIVE R15, `(.L_x_311) ;  /* 0x000000000f0c7348 */ /* 0x000fea0003c00000 */
[----:B------:R-:W-:Y:S02]  /*ed40*/  ELECT P6, UR62, PT ;  /* 0x00000000003e782f */ /* 0x000fe400038c0000 */
[----:B------:R-:W-:Y:S01]  /*ed50*/  MOV R14, UR62 ;  /* 0x0000003e000e7c02 */ /* 0x000fe20008000f00 */
[----:B------:R-:W-:Y:S10]  /*ed60*/  ENDCOLLECTIVE ;  /* 0x000000000000791b */ /* 0x000ff40003800000 */
.L_x_311:
[----:B------:R-:W-:Y:S05]  /*ed70*/  BSYNC B1 ;  /* 0x0000000000017941 */ /* 0x000fea0003800000 */
.L_x_310:
[----:B------:R-:W-:Y:S05]  /*ed80*/  BRA `(.L_x_312) ;  /* 0xffffffe8009c7947 */ /* 0x000fea000383ffff */
.L_x_283:
[----:B0-----:R0:W2:Y:S02]  /*ed90*/  SYNCS.PHASECHK.TRANS64.TRYWAIT P0, [R16+URZ+0x78], R7 ;  /* 0x00007807100075a7 */ /* 0x0010a4000800017f */
[----:B--2---:R-:W-:Y:S05]  /*eda0*/  @!P0 NANOSLEEP.SYNCS 0x989680 ;  /* 0x009896800000895d */ /* 0x004fea0003900000 */
[----:B------:R-:W2:Y:S02]  /*edb0*/  @!P0 SYNCS.PHASECHK.TRANS64 P0, [R16+URZ+0x78], R7 ;  /* 0x00007807100085a7 */ /* 0x000ea4000800007f */
[----:B--2---:R-:W-:Y:S05]  /*edc0*/  @!P0 BRA `(.L_x_283) ;  /* 0xfffffffc00f08947 */ /* 0x004fea000383ffff */
[----:B------:R-:W-:Y:S05]  /*edd0*/  BRA `(.L_x_313) ;  /* 0xffffffe800dc7947 */ /* 0x000fea000383ffff */
.L_x_291:
[----:B------:R-:W-:Y:S01]  /*ede0*/  BSSY B0, `(.L_x_314) ;  /* 0x0000006000007945 */ /* 0x000fe20003800000 */
[----:B------:R-:W-:-:S07]  /*edf0*/  IMAD.MOV.U32 R15, RZ, RZ, -0x1 ;  /* 0xffffffffff0f7424 */ /* 0x000fce00078e00ff */
[----:B------:R-:W-:Y:S05]  /*ee00*/  WARPSYNC.COLLECTIVE R15, `(.L_x_315) ;  /* 0x000000000f0c7348 */ /* 0x000fea0003c00000 */
[----:B------:R-:W-:Y:S02]  /*ee10*/  ELECT P6, UR62, PT ;  /* 0x00000000003e782f */ /* 0x000fe400038c0000 */
[----:B------:R-:W-:Y:S01]  /*ee20*/  MOV R14, UR62 ;  /* 0x0000003e000e7c02 */ /* 0x000fe20008000f00 */
[----:B------:R-:W-:Y:S10]  /*ee30*/  ENDCOLLECTIVE ;  /* 0x000000000000791b */ /* 0x000ff40003800000 */
.L_x_315:
[----:B------:R-:W-:Y:S05]  /*ee40*/  BSYNC B0 ;  /* 0x0000000000007941 */ /* 0x000fea0003800000 */
.L_x_314:
[----:B------:R-:W-:Y:S05]  /*ee50*/  BRA `(.L_x_316) ;  /* 0xfffffff400407947 */ /* 0x000fea000383ffff */
.L_x_295:
[----:B0-----:R0:W1:Y:S02]  /*ee60*/  SYNCS.PHASECHK.TRANS64.TRYWAIT P0, [R7+URZ], R4 ;  /* 0x00000004070075a7 */ /* 0x001064000800017f */
[----:B-1----:R-:W-:Y:S05]  /*ee70*/  @!P0 NANOSLEEP.SYNCS 0x989680 ;  /* 0x009896800000895d */ /* 0x002fea0003900000 */
[----:B------:R-:W1:Y:S02]  /*ee80*/  @!P0 SYNCS.PHASECHK.TRANS64 P0, [R7+URZ], R4 ;  /* 0x00000004070085a7 */ /* 0x000e64000800007f */
[----:B-1----:R-:W-:Y:S05]  /*ee90*/  @!P0 BRA `(.L_x_295) ;  /* 0xfffffffc00f08947 */ /* 0x002fea000383ffff */
[----:B------:R-:W-:Y:S05]  /*eea0*/  BRA `(.L_x_317) ;  /* 0xfffffff400807947 */ /* 0x000fea000383ffff */
.L_x_296:
[----:B0-----:R0:W1:Y:S02]  /*eeb0*/  SYNCS.PHASECHK.TRANS64.TRYWAIT P0, [R8+URZ], R5 ;  /* 0x00000005080075a7 */ /* 0x001064000800017f */
[----:B-1----:R-:W-:Y:S05]  /*eec0*/  @!P0 NANOSLEEP.SYNCS 0x989680 ;  /* 0x009896800000895d */ /* 0x002fea0003900000 */
[----:B------:R-:W1:Y:S02]  /*eed0*/  @!P0 SYNCS.PHASECHK.TRANS64 P0, [R8+URZ], R5 ;  /* 0x00000005080085a7 */ /* 0x000e64000800007f */
[----:B-1----:R-:W-:Y:S05]  /*eee0*/  @!P0 BRA `(.L_x_296) ;  /* 0xfffffffc00f08947 */ /* 0x002fea000383ffff */
[----:B------:R-:W-:Y:S05]  /*eef0*/  BRA `(.L_x_318) ;  /* 0xfffffff400907947 */ /* 0x000fea000383ffff */
.L_x_297:
[----:B0-----:R0:W1:Y:S02]  /*ef00*/  SYNCS.PHASECHK.TRANS64.TRYWAIT P0, [R9+URZ], R4 ;  /* 0x00000004090075a7 */ /* 0x001064000800017f */
[----:B-1----:R-:W-:Y:S05]  /*ef10*/  @!P0 NANOSLEEP.SYNCS 0x989680 ;  /* 0x009896800000895d */ /* 0x002fea0003900000 */
[----:B------:R-:W1:Y:S02]  /*ef20*/  @!P0 SYNCS.PHASECHK.TRANS64 P0, [R9+URZ], R4 ;  /* 0x00000004090085a7 */ /* 0x000e64000800007f */
[----:B-1----:R-:W-:Y:S05]  /*ef30*/  @!P0 BRA `(.L_x_297) ;  /* 0xfffffffc00f08947 */ /* 0x002fea000383ffff */
[----:B------:R-:W-:Y:S05]  /*ef40*/  BRA `(.L_x_319) ;  /* 0xfffffff400a07947 */ /* 0x000fea000383ffff */
.L_x_298:
[----:B0-----:R0:W1:Y:S02]  /*ef50*/  SYNCS.PHASECHK.TRANS64.TRYWAIT P0, [R8+URZ], R5 ;  /* 0x00000005080075a7 */ /* 0x001064000800017f */
[----:B-1----:R-:W-:Y:S05]  /*ef60*/  @!P0 NANOSLEEP.SYNCS 0x989680 ;  /* 0x009896800000895d */ /* 0x002fea0003900000 */
[----:B------:R-:W1:Y:S02]  /*ef70*/  @!P0 SYNCS.PHASECHK.TRANS64 P0, [R8+URZ], R5 ;  /* 0x00000005080085a7 */ /* 0x000e64000800007f */
[----:B-1----:R-:W-:Y:S05]  /*ef80*/  @!P0 BRA `(.L_x_298) ;  /* 0xfffffffc00f08947 */ /* 0x002fea000383ffff */
[----:B------:R-:W-:Y:S05]  /*ef90*/  BRA `(.L_x_320) ;  /* 0xfffffff400b07947 */ /* 0x000fea000383ffff */
.L_x_299:
[----:B0-----:R0:W1:Y:S02]  /*efa0*/  SYNCS.PHASECHK.TRANS64.TRYWAIT P0, [R9+URZ], R4 ;  /* 0x00000004090075a7 */ /* 0x001064000800017f */
[----:B-1----:R-:W-:Y:S05]  /*efb0*/  @!P0 NANOSLEEP.SYNCS 0x989680 ;  /* 0x009896800000895d */ /* 0x002fea0003900000 */
[----:B------:R-:W1:Y:S02]  /*efc0*/  @!P0 SYNCS.PHASECHK.TRANS64 P0, [R9+URZ], R4 ;  /* 0x00000004090085a7 */ /* 0x000e64000800007f */
[----:B-1----:R-:W-:Y:S05]  /*efd0*/  @!P0 BRA `(.L_x_299) ;  /* 0xfffffffc00f08947 */ /* 0x002fea000383ffff */
[----:B------:R-:W-:Y:S05]  /*efe0*/  BRA `(.L_x_321) ;  /* 0xfffffff400c07947 */ /* 0x000fea000383ffff */
.L_x_300:
[----:B0-----:R0:W1:Y:S02]  /*eff0*/  SYNCS.PHASECHK.TRANS64.TRYWAIT P0, [R8+URZ], R5 ;  /* 0x00000005080075a7 */ /* 0x001064000800017f */
[----:B-1----:R-:W-:Y:S05]  /*f000*/  @!P0 NANOSLEEP.SYNCS 0x989680 ;  /* 0x009896800000895d */ /* 0x002fea0003900000 */
[----:B------:R-:W1:Y:S02]  /*f010*/  @!P0 SYNCS.PHASECHK.TRANS64 P0, [R8+URZ], R5 ;  /* 0x00000005080085a7 */ /* 0x000e64000800007f */
[----:B-1----:R-:W-:Y:S05]  /*f020*/  @!P0 BRA `(.L_x_300) ;  /* 0xfffffffc00f08947 */ /* 0x002fea000383ffff */
[----:B------:R-:W-:Y:S05]  /*f030*/  BRA `(.L_x_322) ;  /* 0xfffffff400d07947 */ /* 0x000fea000383ffff */
.L_x_301:
[----:B0-----:R0:W1:Y:S02]  /*f040*/  SYNCS.PHASECHK.TRANS64.TRYWAIT P0, [R9+URZ], R4 ;  /* 0x00000004090075a7 */ /* 0x001064000800017f */
[----:B-1----:R-:W-:Y:S05]  /*f050*/  @!P0 NANOSLEEP.SYNCS 0x989680 ;  /* 0x009896800000895d */ /* 0x002fea0003900000 */
[----:B------:R-:W1:Y:S02]  /*f060*/  @!P0 SYNCS.PHASECHK.TRANS64 P0, [R9+URZ], R4 ;  /* 0x00000004090085a7 */ /* 0x000e64000800007f */
[----:B-1----:R-:W-:Y:S05]  /*f070*/  @!P0 BRA `(.L_x_301) ;  /* 0xfffffffc00f08947 */ /* 0x002fea000383ffff */
[----:B------:R-:W-:Y:S05]  /*f080*/  BRA `(.L_x_323) ;  /* 0xfffffff400e07947 */ /* 0x000fea000383ffff */
.L_x_302:
[----:B0-----:R0:W1:Y:S02]  /*f090*/  SYNCS.PHASECHK.TRANS64.TRYWAIT P0, [R8+URZ], R5 ;  /* 0x00000005080075a7 */ /* 0x001064000800017f */
[----:B-1----:R-:W-:Y:S05]  /*f0a0*/  @!P0 NANOSLEEP.SYNCS 0x989680 ;  /* 0x009896800000895d */ /* 0x002fea0003900000 */
[----:B------:R-:W1:Y:S02]  /*f0b0*/  @!P0 SYNCS.PHASECHK.TRANS64 P0, [R8+URZ], R5 ;  /* 0x00000005080085a7 */ /* 0x000e64000800007f */
[----:B-1----:R-:W-:Y:S05]  /*f0c0*/  @!P0 BRA `(.L_x_302) ;  /* 0xfffffffc00f08947 */ /* 0x002fea000383ffff */
[----:B------:R-:W-:Y:S05]  /*f0d0*/  BRA `(.L_x_324) ;  /* 0xfffffff400f07947 */ /* 0x000fea000383ffff */
.L_x_303:
[----:B0-----:R0:W1:Y:S02]  /*f0e0*/  SYNCS.PHASECHK.TRANS64.TRYWAIT P0, [R9+URZ], R4 ;  /* 0x00000004090075a7 */ /* 0x001064000800017f */
[----:B-1----:R-:W-:Y:S05]  /*f0f0*/  @!P0 NANOSLEEP.SYNCS 0x989680 ;  /* 0x009896800000895d */ /* 0x002fea0003900000 */
[----:B------:R-:W1:Y:S02]  /*f100*/  @!P0 SYNCS.PHASECHK.TRANS64 P0, [R9+URZ], R4 ;  /* 0x00000004090085a7 */ /* 0x000e64000800007f */
[----:B-1----:R-:W-:Y:S05]  /*f110*/  @!P0 BRA `(.L_x_303) ;  /* 0xfffffffc00f08947 */ /* 0x002fea000383ffff */
[----:B------:R-:W-:Y:S05]  /*f120*/  BRA `(.L_x_325) ;  /* 0xfffffff800007947 */ /* 0x000fea000383ffff */
.L_x_304:
[----:B0-----:R0:W1:Y:S02]  /*f130*/  SYNCS.PHASECHK.TRANS64.TRYWAIT P0, [R8+URZ], R5 ;  /* 0x00000005080075a7 */ /* 0x001064000800017f */
[----:B-1----:R-:W-:Y:S05]  /*f140*/  @!P0 NANOSLEEP.SYNCS 0x989680 ;  /* 0x009896800000895d */ /* 0x002fea0003900000 */
[----:B------:R-:W1:Y:S02]  /*f150*/  @!P0 SYNCS.PHASECHK.TRANS64 P0, [R8+URZ], R5 ;  /* 0x00000005080085a7 */ /* 0x000e64000800007f */
[----:B-1----:R-:W-:Y:S05]  /*f160*/  @!P0 BRA `(.L_x_304) ;  /* 0xfffffffc00f08947 */ /* 0x002fea000383ffff */
[----:B------:R-:W-:Y:S05]  /*f170*/  BRA `(.L_x_326) ;  /* 0xfffffff800107947 */ /* 0x000fea000383ffff */
.L_x_305:
[----:B0-----:R0:W1:Y:S02]  /*f180*/  SYNCS.PHASECHK.TRANS64.TRYWAIT P0, [R9+URZ], R4 ;  /* 0x00000004090075a7 */ /* 0x001064000800017f */
[----:B-1----:R-:W-:Y:S05]  /*f190*/  @!P0 NANOSLEEP.SYNCS 0x989680 ;  /* 0x009896800000895d */ /* 0x002fea0003900000 */
[----:B------:R-:W1:Y:S02]  /*f1a0*/  @!P0 SYNCS.PHASECHK.TRANS64 P0, [R9+URZ], R4 ;  /* 0x00000004090085a7 */ /* 0x000e64000800007f */
[----:B-1----:R-:W-:Y:S05]  /*f1b0*/  @!P0 BRA `(.L_x_305) ;  /* 0xfffffffc00f08947 */ /* 0x002fea000383ffff */
[----:B------:R-:W-:Y:S05]  /*f1c0*/  BRA `(.L_x_327) ;  /* 0xfffffff800207947 */ /* 0x000fea000383ffff */
.L_x_306:
[----:B0-----:R0:W1:Y:S02]  /*f1d0*/  SYNCS.PHASECHK.TRANS64.TRYWAIT P0, [R8+URZ], R5 ;  /* 0x00000005080075a7 */ /* 0x001064000800017f */
[----:B-1----:R-:W-:Y:S05]  /*f1e0*/  @!P0 NANOSLEEP.SYNCS 0x989680 ;  /* 0x009896800000895d */ /* 0x002fea0003900000 */
[----:B------:R-:W1:Y:S02]  /*f1f0*/  @!P0 SYNCS.PHASECHK.TRANS64 P0, [R8+URZ], R5 ;  /* 0x00000005080085a7 */ /* 0x000e64000800007f */
[----:B-1----:R-:W-:Y:S05]  /*f200*/  @!P0 BRA `(.L_x_306) ;  /* 0xfffffffc00f08947 */ /* 0x002fea000383ffff */
[----:B------:R-:W-:Y:S05]  /*f210*/  BRA `(.L_x_328) ;  /* 0xfffffff800307947 */ /* 0x000fea000383ffff */
.L_x_307:
[----:B0-----:R0:W1:Y:S02]  /*f220*/  SYNCS.PHASECHK.TRANS64.TRYWAIT P0, [R9+URZ], R4 ;  /* 0x00000004090075a7 */ /* 0x001064000800017f */
[----:B-1----:R-:W-:Y:S05]  /*f230*/  @!P0 NANOSLEEP.SYNCS 0x989680 ;  /* 0x009896800000895d */ /* 0x002fea0003900000 */
[----:B------:R-:W1:Y:S02]  /*f240*/  @!P0 SYNCS.PHASECHK.TRANS64 P0, [R9+URZ], R4 ;  /* 0x00000004090085a7 */ /* 0x000e64000800007f */
[----:B-1----:R-:W-:Y:S05]  /*f250*/  @!P0 BRA `(.L_x_307) ;  /* 0xfffffffc00f08947 */ /* 0x002fea000383ffff */
[----:B------:R-:W-:Y:S05]  /*f260*/  BRA `(.L_x_329) ;  /* 0xfffffff800407947 */ /* 0x000fea000383ffff */
.L_x_308:
[----:B0-----:R0:W1:Y:S02]  /*f270*/  SYNCS.PHASECHK.TRANS64.TRYWAIT P0, [R6+URZ], R5 ;  /* 0x00000005060075a7 */ /* 0x001064000800017f */
[----:B-1----:R-:W-:Y:S05]  /*f280*/  @!P0 NANOSLEEP.SYNCS 0x989680 ;  /* 0x009896800000895d */ /* 0x002fea0003900000 */
[----:B------:R-:W1:Y:S02]  /*f290*/  @!P0 SYNCS.PHASECHK.TRANS64 P0, [R6+URZ], R5 ;  /* 0x00000005060085a7 */ /* 0x000e64000800007f */
[----:B-1----:R-:W-:Y:S05]  /*f2a0*/  @!P0 BRA `(.L_x_308) ;  /* 0xfffffffc00f08947 */ /* 0x002fea000383ffff */
[----:B------:R-:W-:Y:S05]  /*f2b0*/  BRA `(.L_x_330) ;  /* 0xfffffff800487947 */ /* 0x000fea000383ffff */
.L_x_331:
[----:B------:R-:W-:-:S00]  /*f2c0*/  BRA `(.L_x_331) ;  /* 0xfffffffc00fc7947 */ /* 0x000fc0000383ffff */
[----:B------:R-:W-:-:S00]  /*f2d0*/  NOP ;  /* 0x0000000000007918 */ /* 0x000fc00000000000 */
        /* <DEDUP_REMOVED lines=10> */
.L_x_332:


//--------------------- .nv.global.init           --------------------------
	.section	.nv.global.init,"aw",@progbits
.nv.global.init:
	.type		$str$22,@object
	.size		$str$22,($str$23 - $str$22)
$str$22:
        /*0000*/ 	.byte	0x6b, 0x5f, 0x74, 0x69, 0x6c, 0x65, 0x5f, 0x63, 0x6f, 0x75, 0x6e, 0x74, 0x20, 0x3e, 0x3d, 0x20
        /*0010*/ 	.byte	0x31, 0x00
	.type		$str$23,@object
	.size		$str$23,(__unnamed_1 - $str$23)
$str$23:
        /*0012*/ 	.byte	0x2f, 0x74, 0x6d, 0x70, 0x2f, 0x63, 0x75, 0x74, 0x6c, 0x61, 0x73, 0x73, 0x5f, 0x73, 0x77, 0x65
        /*0022*/ 	.byte	0x65, 0x70, 0x5f, 0x73, 0x72, 0x63, 0x2f, 0x69, 0x6e, 0x63, 0x6c, 0x75, 0x64, 0x65, 0x2f, 0x63
        /*0032*/ 	.byte	0x75, 0x74, 0x6c, 0x61, 0x73, 0x73, 0x2f, 0x67, 0x65, 0x6d, 0x6d, 0x2f, 0x63, 0x6f, 0x6c, 0x6c
        /*0042*/ 	.byte	0x65, 0x63, 0x74, 0x69, 0x76, 0x65, 0x2f, 0x73, 0x6d, 0x39, 0x30, 0x5f, 0x6d, 0x6d, 0x61, 0x5f
        /*0052*/ 	.byte	0x74, 0x6d, 0x61, 0x5f, 0x67, 0x6d, 0x6d, 0x61, 0x5f, 0x73, 0x73, 0x5f, 0x77, 0x61, 0x72, 0x70
        /*0062*/ 	.byte	0x73, 0x70, 0x65, 0x63, 0x69, 0x61, 0x6c, 0x69, 0x7a, 0x65, 0x64, 0x2e, 0x68, 0x70, 0x70, 0x00
	.type		__unnamed_1,@object
	.size		__unnamed_1,(.L_0 - __unnamed_1)
__unnamed_1:
        /*0072*/ 	.byte	0x76, 0x6f, 0x69, 0x64, 0x20, 0x63, 0x75, 0x74, 0x6c, 0x61, 0x73, 0x73, 0x3a, 0x3a, 0x67, 0x65
        /* <DEDUP_REMOVED lines=180> */
        /*0bc2*/ 	.byte	0x74, 0x69, 0x74, 0x79, 0x5d, 0x00
.L_0:


//--------------------- .nv.shared._ZN7cutlass13device_kernelINS_4gemm6kernel13GemmUniversalIN4cute5tupleIJiiiiEEENS1_10collective13CollectiveMmaINS1_34MainloopSm90TmaGmmaWarpSpecializedILi15ENS5_IJNS4_1CILi2EEENSA_ILi1EEESC_EEENS1_35KernelTmaWarpSpecializedCooperativeEEENS5_IJNSA_ILi384EEENSA_ILi96EEENSA_ILi16EEEEEENS_6half_tENS5_IJlSC_lEEESK_SL_NS4_8TiledMMAINS4_8MMA_AtomIJNS4_4SM904GMMA25MMA_64x96x16_F32F16F16_SSILNSP_5MajorE0ELSR_0ELNSP_7ScaleInE1ELSS_1EEEEEENS4_6LayoutISD_NS5_IJSC_NSA_ILi0EEESW_EEEEENS5_IJNS4_10UnderscoreESZ_SZ_EEEEENS4_13SM90_TMA_LOADENS4_14ComposedLayoutINS4_7SwizzleILi1ELi4ELi3EEENS4_18smem_ptr_flag_bitsILi16EEENSV_INS5_IJNSA_ILi8EEESI_EEENS5_IJSI_SC_EEEEEEEvNS4_8identityENS4_23SM90_TMA_LOAD_MULTICASTES1C_vS1D_EENS_8epilogue10collective6detail29Sm90TmaWarpSpecializedAdapterINS1H_15DefaultEpilogueISK_SL_SL_NS1G_6thread17LinearCombinationISK_Li1EffLNS1L_9ScaleType4KindE0ELNS_15FloatRoundStyleE2ESK_EENS1_15EpilogueDefaultEEEEEvvEEEEvNT_6ParamsE --------------------------
	.section	.nv.shared._ZN7cutlass13device_kernelINS_4gemm6kernel13GemmUniversalIN4cute5tupleIJiiiiEEENS1_10collective13CollectiveMmaINS1_34MainloopSm90TmaGmmaWarpSpecializedILi15ENS5_IJNS4_1CILi2EEENSA_ILi1EEESC_EEENS1_35KernelTmaWarpSpecializedCooperativeEEENS5_IJNSA_ILi384EEENSA_ILi96EEENSA_ILi16EEEEEENS_6half_tENS5_IJlSC_lEEESK_SL_NS4_8TiledMMAINS4_8MMA_AtomIJNS4_4SM904GMMA25MMA_64x96x16_F32F16F16_SSILNSP_5MajorE0ELSR_0ELNSP_7ScaleInE1ELSS_1EEEEEENS4_6LayoutISD_NS5_IJSC_NSA_ILi0EEESW_EEEEENS5_IJNS4_10UnderscoreESZ_SZ_EEEEENS4_13SM90_TMA_LOADENS4_14ComposedLayoutINS4_7SwizzleILi1ELi4ELi3EEENS4_18smem_ptr_flag_bitsILi16EEENSV_INS5_IJNSA_ILi8EEESI_EEENS5_IJSI_SC_EEEEEEEvNS4_8identityENS4_23SM90_TMA_LOAD_MULTICASTES1C_vS1D_EENS_8epilogue10collective6detail29Sm90TmaWarpSpecializedAdapterINS1H_15DefaultEpilogueISK_SL_SL_NS1G_6thread17LinearCombinationISK_Li1EffLNS1L_9ScaleType4KindE0ELNS_15FloatRoundStyleE2ESK_EENS1_15EpilogueDefaultEEEEEvvEEEEvNT_6ParamsE,"aw",@nobits
	.sectionflags	@""
	.align	16
	.zero		1024


//--------------------- .nv.shared.reserved.0     --------------------------
	.section	.nv.shared.reserved.0,"aw",@nobits
	.weak		__nv_reservedSMEM_offset_0_alias
	.size		__nv_reservedSMEM_offset_0_alias, 0, 0
	.other		__nv_reservedSMEM_offset_0_alias,@"STO_CUDA_RESERVED_SHARED STV_DEFAULT"
__nv_reservedSMEM_offset_0_alias:
	.zero		0


//--------------------- .nv.global                --------------------------
	.section	.nv.global,"aw",@nobits
.nv.global:
	.type		_ZN39_INTERNAL_1d3a4f09_4_k_cu_1c82b52d_48524cute1_E,@object
	.size		_ZN39_INTERNAL_1d3a4f09_4_k_cu_1c82b52d_48524cute1_E,(_ZN39_INTERNAL_1d3a4f09_4_k_cu_1c82b52d_48524cuda3std3__45__cpo6cbeginE - _ZN39_INTERNAL_1d3a4f09_4_k_cu_1c82b52d_48524cute1_E)
_ZN39_INTERNAL_1d3a4f09_4_k_cu_1c82b52d_48524cute1_E:
	.zero		1
	.type		_ZN39_INTERNAL_1d3a4f09_4_k_cu_1c82b52d_48524cuda3std3__45__cpo6cbeginE,@object
	.size		_ZN39_INTERNAL_1d3a4f09_4_k_cu_1c82b52d_48524cuda3std3__45__cpo6cbeginE,(_ZN39_INTERNAL_1d3a4f09_4_k_cu_1c82b52d_48524cuda3std3__48in_placeE - _ZN39_INTERNAL_1d3a4f09_4_k_cu_1c82b52d_48524cuda3std3__45__cpo6cbeginE)
_ZN39_INTERNAL_1d3a4f09_4_k_cu_1c82b52d_48524cuda3std3__45__cpo6cbeginE:
	.zero		1
	.type		_ZN39_INTERNAL_1d3a4f09_4_k_cu_1c82b52d_48524cuda3std3__48in_placeE,@object
	.size		_ZN39_INTERNAL_1d3a4f09_4_k_cu_1c82b52d_48524cuda3std3__48in_placeE,(_ZN39_INTERNAL_1d3a4f09_4_k_cu_1c82b52d_48524cuda3std6ranges3__45__cpo9iter_moveE - _ZN39_INTERNAL_1d3a4f09_4_k_cu_1c82b52d_48524cuda3std3__48in_placeE)
_ZN39_INTERNAL_1d3a4f09_4_k_cu_1c82b52d_48524cuda3std3__48in_placeE:
	.zero		1
	.type		_ZN39_INTERNAL_1d3a4f09_4_k_cu_1c82b52d_48524cuda3std6ranges3__45__cpo9iter_moveE,@object
	.size		_ZN39_INTERNAL_1d3a4f09_4_k_cu_1c82b52d_48524cuda3std6ranges3__45__cpo9iter_moveE,(_ZN39_INTERNAL_1d3a4f09_4_k_cu_1c82b52d_48524cuda3std3__45__cpo5beginE - _ZN39_INTERNAL_1d3a4f09_4_k_cu_1c82b52d_48524cuda3std6ranges3__45__cpo9iter_moveE)
_ZN39_INTERNAL_1d3a4f09_4_k_cu_1c82b52d_48524cuda3std6ranges3__45__cpo9iter_moveE:
	.zero		1
	.type		_ZN39_INTERNAL_1d3a4f09_4_k_cu_1c82b52d_48524cuda3std3__45__cpo5beginE,@object
	.size		_ZN39_INTERNAL_1d3a4f09_4_k_cu_1c82b52d_48524cuda3std3__45__cpo5beginE,(_ZN39_INTERNAL_1d3a4f09_4_k_cu_1c82b52d_48524cuda3std3__441_GLOBAL__N__1d3a4f09_4_k_cu_1c82b52d_48526ignoreE - _ZN39_INTERNAL_1d3a4f09_4_k_cu_1c82b52d_48524cuda3std3__45__cpo5beginE)
_ZN39_INTERNAL_1d3a4f09_4_k_cu_1c82b52d_48524cuda3std3__45__cpo5beginE:
	.zero		1
	.type		_ZN39_INTERNAL_1d3a4f09_4_k_cu_1c82b52d_48524cuda3std3__441_GLOBAL__N__1d3a4f09_4_k_cu_1c82b52d_48526ignoreE,@object
	.size		_ZN39_INTERNAL_1d3a4f09_4_k_cu_1c82b52d_48524cuda3std3__441_GLOBAL__N__1d3a4f09_4_k_cu_1c82b52d_48526ignoreE,(_ZN39_INTERNAL_1d3a4f09_4_k_cu_1c82b52d_48524cute7productE - _ZN39_INTERNAL_1d3a4f09_4_k_cu_1c82b52d_48524cuda3std3__441_GLOBAL__N__1d3a4f09_4_k_cu_1c82b52d_48526ignoreE)
_ZN39_INTERNAL_1d3a4f09_4_k_cu_1c82b52d_48524cuda3std3__441_GLOBAL__N__1d3a4f09_4_k_cu_1c82b52d_48526ignoreE:
	.zero		1
	.type		_ZN39_INTERNAL_1d3a4f09_4_k_cu_1c82b52d_48524cute7productE,@object
	.size		_ZN39_INTERNAL_1d3a4f09_4_k_cu_1c82b52d_48524cute7productE,(_ZN39_INTERNAL_1d3a4f09_4_k_cu_1c82b52d_48524cuda3std3__45__cpo3endE - _ZN39_INTERNAL_1d3a4f09_4_k_cu_1c82b52d_48524cute7productE)
_ZN39_INTERNAL_1d3a4f09_4_k_cu_1c82b52d_48524cute7productE:
	.zero		1
	.type		_ZN39_INTERNAL_1d3a4f09_4_k_cu_1c82b52d_48524cuda3std3__45__cpo3endE,@object
	.size		_ZN39_INTERNAL_1d3a4f09_4_k_cu_1c82b52d_48524cuda3std3__45__cpo3endE,(_ZN39_INTERNAL_1d3a4f09_4_k_cu_1c82b52d_48524cuda3std3__419piecewise_constructE - _ZN39_INTERNAL_1d3a4f09_4_k_cu_1c82b52d_48524cuda3std3__45__cpo3endE)
_ZN39_INTERNAL_1d3a4f09_4_k_cu_1c82b52d_48524cuda3std3__45__cpo3endE:
	.zero		1
	.type		_ZN39_INTERNAL_1d3a4f09_4_k_cu_1c82b52d_48524cuda3std3__419piecewise_constructE,@object
	.size		_ZN39_INTERNAL_1d3a4f09_4_k_cu_1c82b52d_48524cuda3std3__419piecewise_constructE,(_ZN39_INTERNAL_1d3a4f09_4_k_cu_1c82b52d_48524cuda3std3__45__cpo4cendE - _ZN39_INTERNAL_1d3a4f09_4_k_cu_1c82b52d_48524cuda3std3__419piecewise_constructE)
_ZN39_INTERNAL_1d3a4f09_4_k_cu_1c82b52d_48524cuda3std3__419piecewise_constructE:
	.zero		1
	.type		_ZN39_INTERNAL_1d3a4f09_4_k_cu_1c82b52d_48524cuda3std3__45__cpo4cendE,@object
	.size		_ZN39_INTERNAL_1d3a4f09_4_k_cu_1c82b52d_48524cuda3std3__45__cpo4cendE,(_ZN39_INTERNAL_1d3a4f09_4_k_cu_1c82b52d_48524cuda3std6ranges3__45__cpo4swapE - _ZN39_INTERNAL_1d3a4f09_4_k_cu_1c82b52d_48524cuda3std3__45__cpo4cendE)
_ZN39_INTERNAL_1d3a4f09_4_k_cu_1c82b52d_48524cuda3std3__45__cpo4cendE:
	.zero		1
	.type		_ZN39_INTERNAL_1d3a4f09_4_k_cu_1c82b52d_48524cuda3std6ranges3__45__cpo4swapE,@object
	.size		_ZN39_INTERNAL_1d3a4f09_4_k_cu_1c82b52d_48524cuda3std6ranges3__45__cpo4swapE,(.L_8 - _ZN39_INTERNAL_1d3a4f09_4_k_cu_1c82b52d_48524cuda3std6ranges3__45__cpo4swapE)
_ZN39_INTERNAL_1d3a4f09_4_k_cu_1c82b52d_48524cuda3std6ranges3__45__cpo4swapE:
	.zero		1
.L_8:


//--------------------- .nv.constant0._ZN7cutlass13device_kernelINS_4gemm6kernel13GemmUniversalIN4cute5tupleIJiiiiEEENS1_10collective13CollectiveMmaINS1_34MainloopSm90TmaGmmaWarpSpecializedILi15ENS5_IJNS4_1CILi2EEENSA_ILi1EEESC_EEENS1_35KernelTmaWarpSpecializedCooperativeEEENS5_IJNSA_ILi384EEENSA_ILi96EEENSA_ILi16EEEEEENS_6half_tENS5_IJlSC_lEEESK_SL_NS4_8TiledMMAINS4_8MMA_AtomIJNS4_4SM904GMMA25MMA_64x96x16_F32F16F16_SSILNSP_5MajorE0ELSR_0ELNSP_7ScaleInE1ELSS_1EEEEEENS4_6LayoutISD_NS5_IJSC_NSA_ILi0EEESW_EEEEENS5_IJNS4_10UnderscoreESZ_SZ_EEEEENS4_13SM90_TMA_LOADENS4_14ComposedLayoutINS4_7SwizzleILi1ELi4ELi3EEENS4_18smem_ptr_flag_bitsILi16EEENSV_INS5_IJNSA_ILi8EEESI_EEENS5_IJSI_SC_EEEEEEEvNS4_8identityENS4_23SM90_TMA_LOAD_MULTICASTES1C_vS1D_EENS_8epilogue10collective6detail29Sm90TmaWarpSpecializedAdapterINS1H_15DefaultEpilogueISK_SL_SL_NS1G_6thread17LinearCombinationISK_Li1EffLNS1L_9ScaleType4KindE0ELNS_15FloatRoundStyleE2ESK_EENS1_15EpilogueDefaultEEEEEvvEEEEvNT_6ParamsE --------------------------
	.section	.nv.constant0._ZN7cutlass13device_kernelINS_4gemm6kernel13GemmUniversalIN4cute5tupleIJiiiiEEENS1_10collective13CollectiveMmaINS1_34MainloopSm90TmaGmmaWarpSpecializedILi15ENS5_IJNS4_1CILi2EEENSA_ILi1EEESC_EEENS1_35KernelTmaWarpSpecializedCooperativeEEENS5_IJNSA_ILi384EEENSA_ILi96EEENSA_ILi16EEEEEENS_6half_tENS5_IJlSC_lEEESK_SL_NS4_8TiledMMAINS4_8MMA_AtomIJNS4_4SM904GMMA25MMA_64x96x16_F32F16F16_SSILNSP_5MajorE0ELSR_0ELNSP_7ScaleInE1ELSS_1EEEEEENS4_6LayoutISD_NS5_IJSC_NSA_ILi0EEESW_EEEEENS5_IJNS4_10UnderscoreESZ_SZ_EEEEENS4_13SM90_TMA_LOADENS4_14ComposedLayoutINS4_7SwizzleILi1ELi4ELi3EEENS4_18smem_ptr_flag_bitsILi16EEENSV_INS5_IJNSA_ILi8EEESI_EEENS5_IJSI_SC_EEEEEEEvNS4_8identityENS4_23SM90_TMA_LOAD_MULTICASTES1C_vS1D_EENS_8epilogue10collective6detail29Sm90TmaWarpSpecializedAdapterINS1H_15DefaultEpilogueISK_SL_SL_NS1G_6thread17LinearCombinationISK_Li1EffLNS1L_9ScaleType4KindE0ELNS_15FloatRoundStyleE2ESK_EENS1_15EpilogueDefaultEEEEEvvEEEEvNT_6ParamsE,"a",@progbits
	.sectionflags	@""
	.align	4
.nv.constant0._ZN7cutlass13device_kernelINS_4gemm6kernel13GemmUniversalIN4cute5tupleIJiiiiEEENS1_10collective13CollectiveMmaINS1_34MainloopSm90TmaGmmaWarpSpecializedILi15ENS5_IJNS4_1CILi2EEENSA_ILi1EEESC_EEENS1_35KernelTmaWarpSpecializedCooperativeEEENS5_IJNSA_ILi384EEENSA_ILi96EEENSA_ILi16EEEEEENS_6half_tENS5_IJlSC_lEEESK_SL_NS4_8TiledMMAINS4_8MMA_AtomIJNS4_4SM904GMMA25MMA_64x96x16_F32F16F16_SSILNSP_5MajorE0ELSR_0ELNSP_7ScaleInE1ELSS_1EEEEEENS4_6LayoutISD_NS5_IJSC_NSA_ILi0EEESW_EEEEENS5_IJNS4_10UnderscoreESZ_SZ_EEEEENS4_13SM90_TMA_LOADENS4_14ComposedLayoutINS4_7SwizzleILi1ELi4ELi3EEENS4_18smem_ptr_flag_bitsILi16EEENSV_INS5_IJNSA_ILi8EEESI_EEENS5_IJSI_SC_EEEEEEEvNS4_8identityENS4_23SM90_TMA_LOAD_MULTICASTES1C_vS1D_EENS_8epilogue10collective6detail29Sm90TmaWarpSpecializedAdapterINS1H_15DefaultEpilogueISK_SL_SL_NS1G_6thread17LinearCombinationISK_Li1EffLNS1L_9ScaleType4KindE0ELNS_15FloatRoundStyleE2ESK_EENS1_15EpilogueDefaultEEEEEvvEEEEvNT_6ParamsE:
	.zero		1664


//--------------------- SYMBOLS --------------------------

	.type		.nv.reservedSmem.offset0,@object
	.size		.nv.reservedSmem.offset0,0x4
	.type		__assertfail,@function
